//
// Generated by NVIDIA NVVM Compiler
//
// Compiler Build ID: CL-36424714
// Cuda compilation tools, release 13.0, V13.0.88
// Based on NVVM 20.0.0
//

.version 9.0
.target sm_100
.address_size 64

	// .globl	_Z22flash_attention_kernelPfS_S_S_S_S_mmmmmm
.extern .shared .align 16 .b8 sram[];

.visible .entry _Z22flash_attention_kernelPfS_S_S_S_S_mmmmmm(
	.param .u64 .ptr .align 1 _Z22flash_attention_kernelPfS_S_S_S_S_mmmmmm_param_0,
	.param .u64 .ptr .align 1 _Z22flash_attention_kernelPfS_S_S_S_S_mmmmmm_param_1,
	.param .u64 .ptr .align 1 _Z22flash_attention_kernelPfS_S_S_S_S_mmmmmm_param_2,
	.param .u64 .ptr .align 1 _Z22flash_attention_kernelPfS_S_S_S_S_mmmmmm_param_3,
	.param .u64 .ptr .align 1 _Z22flash_attention_kernelPfS_S_S_S_S_mmmmmm_param_4,
	.param .u64 .ptr .align 1 _Z22flash_attention_kernelPfS_S_S_S_S_mmmmmm_param_5,
	.param .u64 _Z22flash_attention_kernelPfS_S_S_S_S_mmmmmm_param_6,
	.param .u64 _Z22flash_attention_kernelPfS_S_S_S_S_mmmmmm_param_7,
	.param .u64 _Z22flash_attention_kernelPfS_S_S_S_S_mmmmmm_param_8,
	.param .u64 _Z22flash_attention_kernelPfS_S_S_S_S_mmmmmm_param_9,
	.param .u64 _Z22flash_attention_kernelPfS_S_S_S_S_mmmmmm_param_10,
	.param .u64 _Z22flash_attention_kernelPfS_S_S_S_S_mmmmmm_param_11
)
{
	.reg .pred 	%p<110>;
	.reg .b32 	%r<298>;
	.reg .b32 	%f<522>;
	.reg .b64 	%rd<276>;

	ld.param.u64 	%rd123, [_Z22flash_attention_kernelPfS_S_S_S_S_mmmmmm_param_0];
	ld.param.u64 	%rd124, [_Z22flash_attention_kernelPfS_S_S_S_S_mmmmmm_param_1];
	ld.param.u64 	%rd125, [_Z22flash_attention_kernelPfS_S_S_S_S_mmmmmm_param_2];
	ld.param.u64 	%rd126, [_Z22flash_attention_kernelPfS_S_S_S_S_mmmmmm_param_3];
	ld.param.u64 	%rd116, [_Z22flash_attention_kernelPfS_S_S_S_S_mmmmmm_param_4];
	ld.param.u64 	%rd117, [_Z22flash_attention_kernelPfS_S_S_S_S_mmmmmm_param_5];
	ld.param.u64 	%rd118, [_Z22flash_attention_kernelPfS_S_S_S_S_mmmmmm_param_6];
	ld.param.u64 	%rd119, [_Z22flash_attention_kernelPfS_S_S_S_S_mmmmmm_param_7];
	ld.param.u64 	%rd120, [_Z22flash_attention_kernelPfS_S_S_S_S_mmmmmm_param_8];
	ld.param.u64 	%rd121, [_Z22flash_attention_kernelPfS_S_S_S_S_mmmmmm_param_9];
	cvta.to.global.u64 	%rd1, %rd123;
	cvta.to.global.u64 	%rd2, %rd125;
	cvta.to.global.u64 	%rd3, %rd124;
	cvta.to.global.u64 	%rd4, %rd126;
	mov.u32 	%r17, %ctaid.x;
	cvt.u64.u32 	%rd5, %r17;
	mov.u32 	%r18, %tid.x;
	cvt.u64.u32 	%rd6, %r18;
	bar.sync 	0;
	setp.eq.s64 	%p1, %rd119, 0;
	@%p1 bra 	$L__BB0_42;
	mad.lo.s64 	%rd7, %rd120, %rd5, %rd6;
	mul.lo.s64 	%rd8, %rd7, %rd119;
	mul.lo.s64 	%rd9, %rd119, %rd6;
	add.s64 	%rd128, %rd119, -1;
	and.b64  	%rd10, %rd119, 7;
	setp.lt.u64 	%p2, %rd128, 7;
	mov.b64 	%rd241, 0;
	@%p2 bra 	$L__BB0_20;
	and.b64  	%rd241, %rd119, -8;
	mov.b64 	%rd239, 0;
	cvt.u32.u64 	%r19, %rd9;
	mov.u32 	%r23, sram;
$L__BB0_3:
	.pragma "nounroll";
	setp.ge.u64 	%p3, %rd7, %rd118;
	add.s64 	%rd130, %rd239, %rd8;
	shl.b64 	%rd131, %rd130, 2;
	add.s64 	%rd13, %rd1, %rd131;
	mov.f32 	%f472, 0f00000000;
	@%p3 bra 	$L__BB0_5;
	ld.global.f32 	%f472, [%rd13];
$L__BB0_5:
	setp.ge.u64 	%p4, %rd7, %rd118;
	cvt.u32.u64 	%r20, %rd239;
	add.s32 	%r21, %r20, %r19;
	shl.b32 	%r22, %r21, 2;
	add.s32 	%r1, %r23, %r22;
	st.shared.f32 	[%r1], %f472;
	mov.f32 	%f473, 0f00000000;
	@%p4 bra 	$L__BB0_7;
	ld.global.f32 	%f473, [%rd13+4];
$L__BB0_7:
	setp.ge.u64 	%p5, %rd7, %rd118;
	st.shared.f32 	[%r1+4], %f473;
	mov.f32 	%f474, 0f00000000;
	@%p5 bra 	$L__BB0_9;
	ld.global.f32 	%f474, [%rd13+8];
$L__BB0_9:
	setp.ge.u64 	%p6, %rd7, %rd118;
	st.shared.f32 	[%r1+8], %f474;
	mov.f32 	%f475, 0f00000000;
	@%p6 bra 	$L__BB0_11;
	ld.global.f32 	%f475, [%rd13+12];
$L__BB0_11:
	setp.ge.u64 	%p7, %rd7, %rd118;
	st.shared.f32 	[%r1+12], %f475;
	mov.f32 	%f476, 0f00000000;
	@%p7 bra 	$L__BB0_13;
	ld.global.f32 	%f476, [%rd13+16];
$L__BB0_13:
	setp.ge.u64 	%p8, %rd7, %rd118;
	st.shared.f32 	[%r1+16], %f476;
	mov.f32 	%f477, 0f00000000;
	@%p8 bra 	$L__BB0_15;
	ld.global.f32 	%f477, [%rd13+20];
$L__BB0_15:
	setp.ge.u64 	%p9, %rd7, %rd118;
	st.shared.f32 	[%r1+20], %f477;
	mov.f32 	%f478, 0f00000000;
	@%p9 bra 	$L__BB0_17;
	ld.global.f32 	%f478, [%rd13+24];
$L__BB0_17:
	setp.ge.u64 	%p10, %rd7, %rd118;
	st.shared.f32 	[%r1+24], %f478;
	mov.f32 	%f479, 0f00000000;
	@%p10 bra 	$L__BB0_19;
	ld.global.f32 	%f479, [%rd13+28];
$L__BB0_19:
	st.shared.f32 	[%r1+28], %f479;
	add.s64 	%rd239, %rd239, 8;
	setp.ne.s64 	%p11, %rd239, %rd241;
	@%p11 bra 	$L__BB0_3;
$L__BB0_20:
	setp.eq.s64 	%p12, %rd10, 0;
	@%p12 bra 	$L__BB0_42;
	and.b64  	%rd16, %rd119, 3;
	setp.lt.u64 	%p13, %rd10, 4;
	@%p13 bra 	$L__BB0_31;
	setp.ge.u64 	%p14, %rd7, %rd118;
	add.s64 	%rd132, %rd241, %rd8;
	shl.b64 	%rd133, %rd132, 2;
	add.s64 	%rd17, %rd1, %rd133;
	mov.f32 	%f480, 0f00000000;
	@%p14 bra 	$L__BB0_24;
	ld.global.f32 	%f480, [%rd17];
$L__BB0_24:
	setp.ge.u64 	%p15, %rd7, %rd118;
	cvt.u32.u64 	%r24, %rd9;
	cvt.u32.u64 	%r25, %rd241;
	add.s32 	%r26, %r25, %r24;
	shl.b32 	%r27, %r26, 2;
	mov.u32 	%r28, sram;
	add.s32 	%r2, %r28, %r27;
	st.shared.f32 	[%r2], %f480;
	mov.f32 	%f481, 0f00000000;
	@%p15 bra 	$L__BB0_26;
	ld.global.f32 	%f481, [%rd17+4];
$L__BB0_26:
	setp.ge.u64 	%p16, %rd7, %rd118;
	st.shared.f32 	[%r2+4], %f481;
	mov.f32 	%f482, 0f00000000;
	@%p16 bra 	$L__BB0_28;
	ld.global.f32 	%f482, [%rd17+8];
$L__BB0_28:
	setp.ge.u64 	%p17, %rd7, %rd118;
	st.shared.f32 	[%r2+8], %f482;
	mov.f32 	%f483, 0f00000000;
	@%p17 bra 	$L__BB0_30;
	ld.global.f32 	%f483, [%rd17+12];
$L__BB0_30:
	st.shared.f32 	[%r2+12], %f483;
	add.s64 	%rd241, %rd241, 4;
$L__BB0_31:
	setp.eq.s64 	%p18, %rd16, 0;
	@%p18 bra 	$L__BB0_42;
	setp.eq.s64 	%p19, %rd16, 1;
	@%p19 bra 	$L__BB0_38;
	setp.ge.u64 	%p20, %rd7, %rd118;
	add.s64 	%rd134, %rd241, %rd8;
	shl.b64 	%rd135, %rd134, 2;
	add.s64 	%rd20, %rd1, %rd135;
	mov.f32 	%f484, 0f00000000;
	@%p20 bra 	$L__BB0_35;
	ld.global.f32 	%f484, [%rd20];
$L__BB0_35:
	setp.ge.u64 	%p21, %rd7, %rd118;
	cvt.u32.u64 	%r29, %rd9;
	cvt.u32.u64 	%r30, %rd241;
	add.s32 	%r31, %r30, %r29;
	shl.b32 	%r32, %r31, 2;
	mov.u32 	%r33, sram;
	add.s32 	%r3, %r33, %r32;
	st.shared.f32 	[%r3], %f484;
	mov.f32 	%f485, 0f00000000;
	@%p21 bra 	$L__BB0_37;
	ld.global.f32 	%f485, [%rd20+4];
$L__BB0_37:
	st.shared.f32 	[%r3+4], %f485;
	add.s64 	%rd241, %rd241, 2;
$L__BB0_38:
	and.b64  	%rd136, %rd119, 1;
	setp.eq.b64 	%p22, %rd136, 1;
	not.pred 	%p23, %p22;
	@%p23 bra 	$L__BB0_42;
	setp.ge.u64 	%p24, %rd7, %rd118;
	mov.f32 	%f486, 0f00000000;
	@%p24 bra 	$L__BB0_41;
	add.s64 	%rd137, %rd241, %rd8;
	shl.b64 	%rd138, %rd137, 2;
	add.s64 	%rd139, %rd1, %rd138;
	ld.global.f32 	%f486, [%rd139];
$L__BB0_41:
	cvt.u32.u64 	%r34, %rd9;
	cvt.u32.u64 	%r35, %rd241;
	add.s32 	%r36, %r35, %r34;
	shl.b32 	%r37, %r36, 2;
	mov.u32 	%r38, sram;
	add.s32 	%r39, %r38, %r37;
	st.shared.f32 	[%r39], %f486;
$L__BB0_42:
	bar.sync 	0;
	mad.lo.s64 	%rd23, %rd120, %rd5, %rd6;
	setp.ge.u64 	%p25, %rd23, %rd118;
	cvta.to.global.u64 	%rd140, %rd117;
	shl.b64 	%rd141, %rd23, 2;
	add.s64 	%rd24, %rd140, %rd141;
	cvta.to.global.u64 	%rd142, %rd116;
	add.s64 	%rd25, %rd142, %rd141;
	mov.f32 	%f489, 0f00000000;
	mov.f32 	%f490, 0fFF800000;
	@%p25 bra 	$L__BB0_44;
	ld.global.f32 	%f490, [%rd24];
	ld.global.f32 	%f489, [%rd25];
$L__BB0_44:
	ld.param.u64 	%rd237, [_Z22flash_attention_kernelPfS_S_S_S_S_mmmmmm_param_11];
	setp.eq.s64 	%p26, %rd237, 0;
	@%p26 bra 	$L__BB0_186;
	mul.lo.s64 	%rd144, %rd120, %rd119;
	cvt.u32.u64 	%r40, %rd119;
	cvt.u32.u64 	%r41, %rd120;
	mul.lo.s32 	%r42, %r41, %r40;
	shl.b32 	%r43, %r42, 2;
	mov.u32 	%r44, sram;
	add.s32 	%r4, %r44, %r43;
	mul.lo.s64 	%rd145, %rd121, %rd119;
	cvt.u32.u64 	%r45, %rd144;
	cvt.u32.u64 	%r46, %rd145;
	add.s32 	%r47, %r46, %r45;
	shl.b32 	%r48, %r47, 2;
	add.s32 	%r5, %r44, %r48;
	add.s32 	%r49, %r47, %r46;
	shl.b32 	%r50, %r49, 2;
	add.s32 	%r6, %r44, %r50;
	cvt.u32.u64 	%r51, %rd6;
	mul.lo.s64 	%rd26, %rd119, %rd6;
	mul.lo.s64 	%rd27, %rd121, %rd6;
	mul.lo.s64 	%rd28, %rd23, %rd119;
	add.s64 	%rd29, %rd119, -1;
	and.b64  	%rd30, %rd119, 7;
	and.b64  	%rd31, %rd119, 3;
	and.b64  	%rd32, %rd121, 3;
	and.b64  	%rd33, %rd121, 7;
	and.b64  	%rd34, %rd119, 15;
	and.b64  	%rd35, %rd119, -8;
	and.b64  	%rd36, %rd119, 1;
	and.b64  	%rd37, %rd121, -4;
	and.b64  	%rd38, %rd121, 1;
	and.b64  	%rd39, %rd121, -8;
	mul.lo.s32 	%r52, %r51, %r40;
	shl.b32 	%r53, %r52, 2;
	add.s32 	%r54, %r53, %r48;
	add.s32 	%r55, %r54, %r44;
	add.s32 	%r7, %r55, 16;
	add.s32 	%r56, %r53, %r43;
	add.s32 	%r57, %r56, %r44;
	add.s32 	%r8, %r57, 16;
	mov.b64 	%rd243, 0;
$L__BB0_46:
	mov.f32 	%f36, %f490;
	setp.eq.s64 	%p27, %rd119, 0;
	bar.sync 	0;
	@%p27 bra 	$L__BB0_102;
	setp.lt.u64 	%p28, %rd29, 7;
	mad.lo.s64 	%rd41, %rd243, %rd121, %rd6;
	mul.lo.s64 	%rd42, %rd41, %rd119;
	mov.b64 	%rd248, 0;
	@%p28 bra 	$L__BB0_74;
	mul.lo.s64 	%rd147, %rd119, %rd41;
	shl.b64 	%rd148, %rd147, 2;
	add.s64 	%rd149, %rd3, %rd148;
	add.s64 	%rd246, %rd149, 16;
	add.s64 	%rd150, %rd2, %rd148;
	add.s64 	%rd245, %rd150, 16;
	mov.u32 	%r296, %r8;
	mov.u32 	%r297, %r7;
	mov.u64 	%rd244, %rd35;
$L__BB0_49:
	.pragma "nounroll";
	setp.ge.u64 	%p29, %rd41, %rd118;
	@%p29 bra 	$L__BB0_51;
	ld.global.f32 	%f105, [%rd246+-16];
	st.shared.f32 	[%r296+-16], %f105;
	ld.global.f32 	%f106, [%rd245+-16];
	st.shared.f32 	[%r297+-16], %f106;
	bra.uni 	$L__BB0_52;
$L__BB0_51:
	mov.b32 	%r58, 0;
	st.shared.u32 	[%r296+-16], %r58;
	st.shared.u32 	[%r297+-16], %r58;
$L__BB0_52:
	setp.lt.u64 	%p30, %rd41, %rd118;
	@%p30 bra 	$L__BB0_54;
	mov.b32 	%r59, 0;
	st.shared.u32 	[%r296+-12], %r59;
	st.shared.u32 	[%r297+-12], %r59;
	bra.uni 	$L__BB0_55;
$L__BB0_54:
	ld.global.f32 	%f107, [%rd246+-12];
	st.shared.f32 	[%r296+-12], %f107;
	ld.global.f32 	%f108, [%rd245+-12];
	st.shared.f32 	[%r297+-12], %f108;
$L__BB0_55:
	@%p30 bra 	$L__BB0_57;
	mov.b32 	%r60, 0;
	st.shared.u32 	[%r296+-8], %r60;
	st.shared.u32 	[%r297+-8], %r60;
	bra.uni 	$L__BB0_58;
$L__BB0_57:
	ld.global.f32 	%f109, [%rd246+-8];
	st.shared.f32 	[%r296+-8], %f109;
	ld.global.f32 	%f110, [%rd245+-8];
	st.shared.f32 	[%r297+-8], %f110;
$L__BB0_58:
	@%p30 bra 	$L__BB0_60;
	mov.b32 	%r61, 0;
	st.shared.u32 	[%r296+-4], %r61;
	st.shared.u32 	[%r297+-4], %r61;
	bra.uni 	$L__BB0_61;
$L__BB0_60:
	ld.global.f32 	%f111, [%rd246+-4];
	st.shared.f32 	[%r296+-4], %f111;
	ld.global.f32 	%f112, [%rd245+-4];
	st.shared.f32 	[%r297+-4], %f112;
$L__BB0_61:
	@%p30 bra 	$L__BB0_63;
	mov.b32 	%r62, 0;
	st.shared.u32 	[%r296], %r62;
	st.shared.u32 	[%r297], %r62;
	bra.uni 	$L__BB0_64;
$L__BB0_63:
	ld.global.f32 	%f113, [%rd246];
	st.shared.f32 	[%r296], %f113;
	ld.global.f32 	%f114, [%rd245];
	st.shared.f32 	[%r297], %f114;
$L__BB0_64:
	@%p30 bra 	$L__BB0_66;
	mov.b32 	%r63, 0;
	st.shared.u32 	[%r296+4], %r63;
	st.shared.u32 	[%r297+4], %r63;
	bra.uni 	$L__BB0_67;
$L__BB0_66:
	ld.global.f32 	%f115, [%rd246+4];
	st.shared.f32 	[%r296+4], %f115;
	ld.global.f32 	%f116, [%rd245+4];
	st.shared.f32 	[%r297+4], %f116;
$L__BB0_67:
	@%p30 bra 	$L__BB0_69;
	mov.b32 	%r64, 0;
	st.shared.u32 	[%r296+8], %r64;
	st.shared.u32 	[%r297+8], %r64;
	bra.uni 	$L__BB0_70;
$L__BB0_69:
	ld.global.f32 	%f117, [%rd246+8];
	st.shared.f32 	[%r296+8], %f117;
	ld.global.f32 	%f118, [%rd245+8];
	st.shared.f32 	[%r297+8], %f118;
$L__BB0_70:
	@%p30 bra 	$L__BB0_72;
	mov.b32 	%r65, 0;
	st.shared.u32 	[%r296+12], %r65;
	st.shared.u32 	[%r297+12], %r65;
	bra.uni 	$L__BB0_73;
$L__BB0_72:
	ld.global.f32 	%f119, [%rd246+12];
	st.shared.f32 	[%r296+12], %f119;
	ld.global.f32 	%f120, [%rd245+12];
	st.shared.f32 	[%r297+12], %f120;
$L__BB0_73:
	add.s64 	%rd246, %rd246, 32;
	add.s64 	%rd245, %rd245, 32;
	add.s64 	%rd244, %rd244, -8;
	add.s32 	%r297, %r297, 32;
	add.s32 	%r296, %r296, 32;
	setp.ne.s64 	%p37, %rd244, 0;
	mov.u64 	%rd248, %rd35;
	@%p37 bra 	$L__BB0_49;
$L__BB0_74:
	setp.eq.s64 	%p38, %rd30, 0;
	@%p38 bra 	$L__BB0_102;
	add.s64 	%rd151, %rd30, -1;
	setp.lt.u64 	%p39, %rd151, 3;
	@%p39 bra 	$L__BB0_89;
	setp.lt.u64 	%p40, %rd41, %rd118;
	@%p40 bra 	$L__BB0_78;
	cvt.u32.u64 	%r66, %rd26;
	cvt.u32.u64 	%r67, %rd248;
	add.s32 	%r68, %r67, %r66;
	shl.b32 	%r69, %r68, 2;
	add.s32 	%r70, %r4, %r69;
	mov.b32 	%r71, 0;
	st.shared.u32 	[%r70], %r71;
	add.s32 	%r72, %r5, %r69;
	st.shared.u32 	[%r72], %r71;
	bra.uni 	$L__BB0_79;
$L__BB0_78:
	add.s64 	%rd152, %rd248, %rd42;
	shl.b64 	%rd153, %rd152, 2;
	add.s64 	%rd154, %rd3, %rd153;
	ld.global.f32 	%f121, [%rd154];
	cvt.u32.u64 	%r73, %rd26;
	cvt.u32.u64 	%r74, %rd248;
	add.s32 	%r75, %r74, %r73;
	shl.b32 	%r76, %r75, 2;
	add.s32 	%r77, %r4, %r76;
	st.shared.f32 	[%r77], %f121;
	add.s64 	%rd155, %rd2, %rd153;
	ld.global.f32 	%f122, [%rd155];
	add.s32 	%r78, %r5, %r76;
	st.shared.f32 	[%r78], %f122;
$L__BB0_79:
	cvt.u32.u64 	%r79, %rd26;
	cvt.u32.u64 	%r80, %rd248;
	add.s32 	%r81, %r80, %r79;
	shl.b32 	%r82, %r81, 2;
	add.s32 	%r13, %r5, %r82;
	add.s32 	%r14, %r4, %r82;
	@%p40 bra 	$L__BB0_81;
	mov.b32 	%r83, 0;
	st.shared.u32 	[%r14+4], %r83;
	st.shared.u32 	[%r13+4], %r83;
	bra.uni 	$L__BB0_82;
$L__BB0_81:
	add.s64 	%rd156, %rd248, %rd42;
	shl.b64 	%rd157, %rd156, 2;
	add.s64 	%rd158, %rd3, %rd157;
	ld.global.f32 	%f123, [%rd158+4];
	st.shared.f32 	[%r14+4], %f123;
	add.s64 	%rd159, %rd2, %rd157;
	ld.global.f32 	%f124, [%rd159+4];
	st.shared.f32 	[%r13+4], %f124;
$L__BB0_82:
	@%p40 bra 	$L__BB0_84;
	mov.b32 	%r84, 0;
	st.shared.u32 	[%r14+8], %r84;
	st.shared.u32 	[%r13+8], %r84;
	bra.uni 	$L__BB0_85;
$L__BB0_84:
	add.s64 	%rd160, %rd248, %rd42;
	shl.b64 	%rd161, %rd160, 2;
	add.s64 	%rd162, %rd3, %rd161;
	ld.global.f32 	%f125, [%rd162+8];
	st.shared.f32 	[%r14+8], %f125;
	add.s64 	%rd163, %rd2, %rd161;
	ld.global.f32 	%f126, [%rd163+8];
	st.shared.f32 	[%r13+8], %f126;
$L__BB0_85:
	@%p40 bra 	$L__BB0_87;
	mov.b32 	%r85, 0;
	st.shared.u32 	[%r14+12], %r85;
	st.shared.u32 	[%r13+12], %r85;
	bra.uni 	$L__BB0_88;
$L__BB0_87:
	add.s64 	%rd164, %rd248, %rd42;
	shl.b64 	%rd165, %rd164, 2;
	add.s64 	%rd166, %rd3, %rd165;
	ld.global.f32 	%f127, [%rd166+12];
	st.shared.f32 	[%r14+12], %f127;
	add.s64 	%rd167, %rd2, %rd165;
	ld.global.f32 	%f128, [%rd167+12];
	st.shared.f32 	[%r13+12], %f128;
$L__BB0_88:
	add.s64 	%rd248, %rd248, 4;
$L__BB0_89:
	setp.eq.s64 	%p44, %rd31, 0;
	@%p44 bra 	$L__BB0_102;
	setp.eq.s64 	%p45, %rd31, 1;
	@%p45 bra 	$L__BB0_98;
	setp.lt.u64 	%p46, %rd41, %rd118;
	@%p46 bra 	$L__BB0_93;
	cvt.u32.u64 	%r86, %rd26;
	cvt.u32.u64 	%r87, %rd248;
	add.s32 	%r88, %r87, %r86;
	shl.b32 	%r89, %r88, 2;
	add.s32 	%r90, %r4, %r89;
	mov.b32 	%r91, 0;
	st.shared.u32 	[%r90], %r91;
	add.s32 	%r92, %r5, %r89;
	st.shared.u32 	[%r92], %r91;
	bra.uni 	$L__BB0_94;
$L__BB0_93:
	add.s64 	%rd168, %rd248, %rd42;
	shl.b64 	%rd169, %rd168, 2;
	add.s64 	%rd170, %rd3, %rd169;
	ld.global.f32 	%f129, [%rd170];
	cvt.u32.u64 	%r93, %rd26;
	cvt.u32.u64 	%r94, %rd248;
	add.s32 	%r95, %r94, %r93;
	shl.b32 	%r96, %r95, 2;
	add.s32 	%r97, %r4, %r96;
	st.shared.f32 	[%r97], %f129;
	add.s64 	%rd171, %rd2, %rd169;
	ld.global.f32 	%f130, [%rd171];
	add.s32 	%r98, %r5, %r96;
	st.shared.f32 	[%r98], %f130;
$L__BB0_94:
	@%p46 bra 	$L__BB0_96;
	cvt.u32.u64 	%r99, %rd26;
	cvt.u32.u64 	%r100, %rd248;
	add.s32 	%r101, %r100, %r99;
	shl.b32 	%r102, %r101, 2;
	add.s32 	%r103, %r4, %r102;
	mov.b32 	%r104, 0;
	st.shared.u32 	[%r103+4], %r104;
	add.s32 	%r105, %r5, %r102;
	st.shared.u32 	[%r105+4], %r104;
	bra.uni 	$L__BB0_97;
$L__BB0_96:
	add.s64 	%rd172, %rd248, %rd42;
	shl.b64 	%rd173, %rd172, 2;
	add.s64 	%rd174, %rd3, %rd173;
	ld.global.f32 	%f131, [%rd174+4];
	cvt.u32.u64 	%r106, %rd26;
	cvt.u32.u64 	%r107, %rd248;
	add.s32 	%r108, %r107, %r106;
	shl.b32 	%r109, %r108, 2;
	add.s32 	%r110, %r4, %r109;
	st.shared.f32 	[%r110+4], %f131;
	add.s64 	%rd175, %rd2, %rd173;
	ld.global.f32 	%f132, [%rd175+4];
	add.s32 	%r111, %r5, %r109;
	st.shared.f32 	[%r111+4], %f132;
$L__BB0_97:
	add.s64 	%rd248, %rd248, 2;
$L__BB0_98:
	setp.eq.s64 	%p48, %rd36, 0;
	@%p48 bra 	$L__BB0_102;
	setp.lt.u64 	%p49, %rd41, %rd118;
	@%p49 bra 	$L__BB0_101;
	cvt.u32.u64 	%r112, %rd26;
	cvt.u32.u64 	%r113, %rd248;
	add.s32 	%r114, %r113, %r112;
	shl.b32 	%r115, %r114, 2;
	add.s32 	%r116, %r4, %r115;
	mov.b32 	%r117, 0;
	st.shared.u32 	[%r116], %r117;
	add.s32 	%r118, %r5, %r115;
	st.shared.u32 	[%r118], %r117;
	bra.uni 	$L__BB0_102;
$L__BB0_101:
	add.s64 	%rd176, %rd248, %rd42;
	shl.b64 	%rd177, %rd176, 2;
	add.s64 	%rd178, %rd3, %rd177;
	ld.global.f32 	%f133, [%rd178];
	cvt.u32.u64 	%r119, %rd26;
	cvt.u32.u64 	%r120, %rd248;
	add.s32 	%r121, %r120, %r119;
	shl.b32 	%r122, %r121, 2;
	add.s32 	%r123, %r4, %r122;
	st.shared.f32 	[%r123], %f133;
	add.s64 	%rd179, %rd2, %rd177;
	ld.global.f32 	%f134, [%rd179];
	add.s32 	%r124, %r5, %r122;
	st.shared.f32 	[%r124], %f134;
$L__BB0_102:
	setp.ge.u64 	%p50, %rd23, %rd118;
	bar.sync 	0;
	mov.f32 	%f490, %f36;
	@%p50 bra 	$L__BB0_185;
	setp.eq.s64 	%p51, %rd121, 0;
	mov.f32 	%f503, 0fFF800000;
	@%p51 bra 	$L__BB0_148;
	mul.lo.s64 	%rd56, %rd243, %rd121;
	cvt.rn.f32.u64 	%f136, %rd119;
	sqrt.rn.f32 	%f37, %f136;
	@%p27 bra 	$L__BB0_119;
	mov.f32 	%f503, 0fFF800000;
	mov.b64 	%rd252, 0;
$L__BB0_106:
	setp.lt.u64 	%p53, %rd29, 7;
	mul.lo.s64 	%rd63, %rd252, %rd119;
	mov.f32 	%f502, 0f00000000;
	mov.b64 	%rd255, 0;
	@%p53 bra 	$L__BB0_109;
	mov.f32 	%f502, 0f00000000;
	mov.b64 	%rd253, 0;
$L__BB0_108:
	.pragma "nounroll";
	cvt.u32.u64 	%r125, %rd26;
	cvt.u32.u64 	%r126, %rd253;
	add.s32 	%r127, %r126, %r125;
	shl.b32 	%r128, %r127, 2;
	mov.u32 	%r129, sram;
	add.s32 	%r130, %r129, %r128;
	ld.shared.f32 	%f141, [%r130];
	cvt.u32.u64 	%r131, %rd63;
	add.s32 	%r132, %r126, %r131;
	shl.b32 	%r133, %r132, 2;
	add.s32 	%r134, %r4, %r133;
	ld.shared.f32 	%f142, [%r134];
	fma.rn.f32 	%f143, %f141, %f142, %f502;
	ld.shared.f32 	%f144, [%r130+4];
	ld.shared.f32 	%f145, [%r134+4];
	fma.rn.f32 	%f146, %f144, %f145, %f143;
	ld.shared.f32 	%f147, [%r130+8];
	ld.shared.f32 	%f148, [%r134+8];
	fma.rn.f32 	%f149, %f147, %f148, %f146;
	ld.shared.f32 	%f150, [%r130+12];
	ld.shared.f32 	%f151, [%r134+12];
	fma.rn.f32 	%f152, %f150, %f151, %f149;
	ld.shared.f32 	%f153, [%r130+16];
	ld.shared.f32 	%f154, [%r134+16];
	fma.rn.f32 	%f155, %f153, %f154, %f152;
	ld.shared.f32 	%f156, [%r130+20];
	ld.shared.f32 	%f157, [%r134+20];
	fma.rn.f32 	%f158, %f156, %f157, %f155;
	ld.shared.f32 	%f159, [%r130+24];
	ld.shared.f32 	%f160, [%r134+24];
	fma.rn.f32 	%f161, %f159, %f160, %f158;
	ld.shared.f32 	%f162, [%r130+28];
	ld.shared.f32 	%f163, [%r134+28];
	fma.rn.f32 	%f502, %f162, %f163, %f161;
	add.s64 	%rd253, %rd253, 8;
	setp.ne.s64 	%p54, %rd253, %rd35;
	mov.u64 	%rd255, %rd35;
	@%p54 bra 	$L__BB0_108;
$L__BB0_109:
	setp.eq.s64 	%p55, %rd30, 0;
	@%p55 bra 	$L__BB0_117;
	add.s64 	%rd183, %rd30, -1;
	setp.lt.u64 	%p56, %rd183, 3;
	@%p56 bra 	$L__BB0_112;
	cvt.u32.u64 	%r135, %rd26;
	cvt.u32.u64 	%r136, %rd255;
	add.s32 	%r137, %r136, %r135;
	shl.b32 	%r138, %r137, 2;
	mov.u32 	%r139, sram;
	add.s32 	%r140, %r139, %r138;
	ld.shared.f32 	%f165, [%r140];
	cvt.u32.u64 	%r141, %rd63;
	add.s32 	%r142, %r136, %r141;
	shl.b32 	%r143, %r142, 2;
	add.s32 	%r144, %r4, %r143;
	ld.shared.f32 	%f166, [%r144];
	fma.rn.f32 	%f167, %f165, %f166, %f502;
	ld.shared.f32 	%f168, [%r140+4];
	ld.shared.f32 	%f169, [%r144+4];
	fma.rn.f32 	%f170, %f168, %f169, %f167;
	ld.shared.f32 	%f171, [%r140+8];
	ld.shared.f32 	%f172, [%r144+8];
	fma.rn.f32 	%f173, %f171, %f172, %f170;
	ld.shared.f32 	%f174, [%r140+12];
	ld.shared.f32 	%f175, [%r144+12];
	fma.rn.f32 	%f502, %f174, %f175, %f173;
	add.s64 	%rd255, %rd255, 4;
$L__BB0_112:
	setp.eq.s64 	%p57, %rd31, 0;
	@%p57 bra 	$L__BB0_117;
	setp.eq.s64 	%p58, %rd31, 1;
	@%p58 bra 	$L__BB0_115;
	cvt.u32.u64 	%r145, %rd26;
	cvt.u32.u64 	%r146, %rd255;
	add.s32 	%r147, %r146, %r145;
	shl.b32 	%r148, %r147, 2;
	mov.u32 	%r149, sram;
	add.s32 	%r150, %r149, %r148;
	ld.shared.f32 	%f177, [%r150];
	cvt.u32.u64 	%r151, %rd63;
	add.s32 	%r152, %r146, %r151;
	shl.b32 	%r153, %r152, 2;
	add.s32 	%r154, %r4, %r153;
	ld.shared.f32 	%f178, [%r154];
	fma.rn.f32 	%f179, %f177, %f178, %f502;
	ld.shared.f32 	%f180, [%r150+4];
	ld.shared.f32 	%f181, [%r154+4];
	fma.rn.f32 	%f502, %f180, %f181, %f179;
	add.s64 	%rd255, %rd255, 2;
$L__BB0_115:
	setp.eq.s64 	%p59, %rd36, 0;
	@%p59 bra 	$L__BB0_117;
	cvt.u32.u64 	%r155, %rd26;
	cvt.u32.u64 	%r156, %rd255;
	add.s32 	%r157, %r156, %r155;
	shl.b32 	%r158, %r157, 2;
	mov.u32 	%r159, sram;
	add.s32 	%r160, %r159, %r158;
	ld.shared.f32 	%f182, [%r160];
	cvt.u32.u64 	%r161, %rd63;
	add.s32 	%r162, %r156, %r161;
	shl.b32 	%r163, %r162, 2;
	add.s32 	%r164, %r4, %r163;
	ld.shared.f32 	%f183, [%r164];
	fma.rn.f32 	%f502, %f182, %f183, %f502;
$L__BB0_117:
	add.s64 	%rd184, %rd252, %rd56;
	setp.ge.u64 	%p60, %rd184, %rd118;
	@%p60 bra 	$L__BB0_146;
	div.rn.f32 	%f184, %f502, %f37;
	cvt.u32.u64 	%r171, %rd27;
	cvt.u32.u64 	%r172, %rd252;
	add.s32 	%r173, %r172, %r171;
	shl.b32 	%r174, %r173, 2;
	add.s32 	%r175, %r6, %r174;
	st.shared.f32 	[%r175], %f184;
	bra.uni 	$L__BB0_147;
$L__BB0_119:
	setp.lt.u64 	%p62, %rd121, 4;
	mov.f32 	%f503, 0fFF800000;
	mov.b64 	%rd251, 0;
	@%p62 bra 	$L__BB0_134;
	mov.f32 	%f189, 0f00000000;
	div.rn.f32 	%f38, %f189, %f37;
	mov.f32 	%f503, 0fFF800000;
	mov.b64 	%rd250, 0;
$L__BB0_121:
	add.s64 	%rd58, %rd250, %rd56;
	setp.lt.u64 	%p63, %rd58, %rd118;
	cvt.u32.u64 	%r176, %rd27;
	cvt.u32.u64 	%r177, %rd250;
	add.s32 	%r178, %r177, %r176;
	shl.b32 	%r179, %r178, 2;
	add.s32 	%r15, %r6, %r179;
	@%p63 bra 	$L__BB0_123;
	mov.b32 	%r180, -8388608;
	st.shared.u32 	[%r15], %r180;
	bra.uni 	$L__BB0_124;
$L__BB0_123:
	st.shared.f32 	[%r15], %f38;
$L__BB0_124:
	max.f32 	%f503, %f503, %f38;
	add.s64 	%rd187, %rd58, 1;
	setp.lt.u64 	%p64, %rd187, %rd118;
	@%p64 bra 	$L__BB0_126;
	mov.b32 	%r181, -8388608;
	st.shared.u32 	[%r15+4], %r181;
	bra.uni 	$L__BB0_127;
$L__BB0_126:
	st.shared.f32 	[%r15+4], %f38;
$L__BB0_127:
	add.s64 	%rd188, %rd58, 2;
	setp.lt.u64 	%p65, %rd188, %rd118;
	@%p65 bra 	$L__BB0_129;
	mov.b32 	%r182, -8388608;
	st.shared.u32 	[%r15+8], %r182;
	bra.uni 	$L__BB0_130;
$L__BB0_129:
	st.shared.f32 	[%r15+8], %f38;
$L__BB0_130:
	add.s64 	%rd189, %rd58, 3;
	setp.lt.u64 	%p66, %rd189, %rd118;
	@%p66 bra 	$L__BB0_132;
	mov.b32 	%r183, -8388608;
	st.shared.u32 	[%r15+12], %r183;
	bra.uni 	$L__BB0_133;
$L__BB0_132:
	st.shared.f32 	[%r15+12], %f38;
$L__BB0_133:
	add.s64 	%rd250, %rd250, 4;
	setp.ne.s64 	%p67, %rd250, %rd37;
	mov.u64 	%rd251, %rd37;
	@%p67 bra 	$L__BB0_121;
$L__BB0_134:
	setp.eq.s64 	%p68, %rd32, 0;
	@%p68 bra 	$L__BB0_148;
	add.s64 	%rd61, %rd251, %rd56;
	setp.lt.u64 	%p69, %rd61, %rd118;
	cvt.u32.u64 	%r184, %rd27;
	cvt.u32.u64 	%r185, %rd251;
	add.s32 	%r186, %r185, %r184;
	shl.b32 	%r187, %r186, 2;
	add.s32 	%r16, %r6, %r187;
	@%p69 bra 	$L__BB0_137;
	mov.b32 	%r188, -8388608;
	st.shared.u32 	[%r16], %r188;
	bra.uni 	$L__BB0_138;
$L__BB0_137:
	mov.f32 	%f190, 0f00000000;
	div.rn.f32 	%f191, %f190, %f37;
	st.shared.f32 	[%r16], %f191;
$L__BB0_138:
	setp.eq.s64 	%p70, %rd32, 1;
	mov.f32 	%f192, 0f00000000;
	div.rn.f32 	%f43, %f192, %f37;
	max.f32 	%f503, %f503, %f43;
	@%p70 bra 	$L__BB0_148;
	add.s64 	%rd190, %rd61, 1;
	setp.lt.u64 	%p71, %rd190, %rd118;
	@%p71 bra 	$L__BB0_141;
	mov.b32 	%r189, -8388608;
	st.shared.u32 	[%r16+4], %r189;
	bra.uni 	$L__BB0_142;
$L__BB0_141:
	st.shared.f32 	[%r16+4], %f43;
$L__BB0_142:
	setp.eq.s64 	%p72, %rd32, 2;
	@%p72 bra 	$L__BB0_148;
	add.s64 	%rd191, %rd61, 2;
	setp.lt.u64 	%p73, %rd191, %rd118;
	@%p73 bra 	$L__BB0_145;
	mov.b32 	%r190, -8388608;
	st.shared.u32 	[%r16+8], %r190;
	bra.uni 	$L__BB0_148;
$L__BB0_145:
	st.shared.f32 	[%r16+8], %f43;
	bra.uni 	$L__BB0_148;
$L__BB0_146:
	cvt.u32.u64 	%r165, %rd27;
	cvt.u32.u64 	%r166, %rd252;
	add.s32 	%r167, %r166, %r165;
	shl.b32 	%r168, %r167, 2;
	add.s32 	%r169, %r6, %r168;
	mov.b32 	%r170, -8388608;
	st.shared.u32 	[%r169], %r170;
$L__BB0_147:
	div.rn.f32 	%f185, %f502, %f37;
	max.f32 	%f503, %f503, %f185;
	add.s64 	%rd252, %rd252, 1;
	setp.ne.s64 	%p61, %rd252, %rd121;
	@%p61 bra 	$L__BB0_106;
$L__BB0_148:
	max.f32 	%f490, %f36, %f503;
	mov.f32 	%f509, 0f00000000;
	@%p51 bra 	$L__BB0_157;
	setp.lt.u64 	%p75, %rd121, 4;
	mov.f32 	%f509, 0f00000000;
	mov.b64 	%rd259, 0;
	@%p75 bra 	$L__BB0_152;
	mov.f32 	%f509, 0f00000000;
	mov.b64 	%rd257, 0;
$L__BB0_151:
	.pragma "nounroll";
	cvt.u32.u64 	%r191, %rd27;
	cvt.u32.u64 	%r192, %rd257;
	add.s32 	%r193, %r192, %r191;
	shl.b32 	%r194, %r193, 2;
	add.s32 	%r195, %r6, %r194;
	ld.shared.f32 	%f197, [%r195];
	sub.f32 	%f198, %f197, %f490;
	fma.rn.f32 	%f199, %f198, 0f3BBB989D, 0f3F000000;
	cvt.sat.f32.f32 	%f200, %f199;
	mov.f32 	%f201, 0f4B400001;
	mov.f32 	%f202, 0f437C0000;
	fma.rm.f32 	%f203, %f200, %f202, %f201;
	add.f32 	%f204, %f203, 0fCB40007F;
	neg.f32 	%f205, %f204;
	fma.rn.f32 	%f206, %f198, 0f3FB8AA3B, %f205;
	fma.rn.f32 	%f207, %f198, 0f32A57060, %f206;
	mov.b32 	%r196, %f203;
	shl.b32 	%r197, %r196, 23;
	mov.b32 	%f208, %r197;
	ex2.approx.ftz.f32 	%f209, %f207;
	mul.f32 	%f210, %f209, %f208;
	st.shared.f32 	[%r195], %f210;
	add.f32 	%f211, %f509, %f210;
	ld.shared.f32 	%f212, [%r195+4];
	sub.f32 	%f213, %f212, %f490;
	fma.rn.f32 	%f214, %f213, 0f3BBB989D, 0f3F000000;
	cvt.sat.f32.f32 	%f215, %f214;
	fma.rm.f32 	%f216, %f215, %f202, %f201;
	add.f32 	%f217, %f216, 0fCB40007F;
	neg.f32 	%f218, %f217;
	fma.rn.f32 	%f219, %f213, 0f3FB8AA3B, %f218;
	fma.rn.f32 	%f220, %f213, 0f32A57060, %f219;
	mov.b32 	%r198, %f216;
	shl.b32 	%r199, %r198, 23;
	mov.b32 	%f221, %r199;
	ex2.approx.ftz.f32 	%f222, %f220;
	mul.f32 	%f223, %f222, %f221;
	st.shared.f32 	[%r195+4], %f223;
	add.f32 	%f224, %f211, %f223;
	ld.shared.f32 	%f225, [%r195+8];
	sub.f32 	%f226, %f225, %f490;
	fma.rn.f32 	%f227, %f226, 0f3BBB989D, 0f3F000000;
	cvt.sat.f32.f32 	%f228, %f227;
	fma.rm.f32 	%f229, %f228, %f202, %f201;
	add.f32 	%f230, %f229, 0fCB40007F;
	neg.f32 	%f231, %f230;
	fma.rn.f32 	%f232, %f226, 0f3FB8AA3B, %f231;
	fma.rn.f32 	%f233, %f226, 0f32A57060, %f232;
	mov.b32 	%r200, %f229;
	shl.b32 	%r201, %r200, 23;
	mov.b32 	%f234, %r201;
	ex2.approx.ftz.f32 	%f235, %f233;
	mul.f32 	%f236, %f235, %f234;
	st.shared.f32 	[%r195+8], %f236;
	add.f32 	%f237, %f224, %f236;
	ld.shared.f32 	%f238, [%r195+12];
	sub.f32 	%f239, %f238, %f490;
	fma.rn.f32 	%f240, %f239, 0f3BBB989D, 0f3F000000;
	cvt.sat.f32.f32 	%f241, %f240;
	fma.rm.f32 	%f242, %f241, %f202, %f201;
	add.f32 	%f243, %f242, 0fCB40007F;
	neg.f32 	%f244, %f243;
	fma.rn.f32 	%f245, %f239, 0f3FB8AA3B, %f244;
	fma.rn.f32 	%f246, %f239, 0f32A57060, %f245;
	mov.b32 	%r202, %f242;
	shl.b32 	%r203, %r202, 23;
	mov.b32 	%f247, %r203;
	ex2.approx.ftz.f32 	%f248, %f246;
	mul.f32 	%f249, %f248, %f247;
	st.shared.f32 	[%r195+12], %f249;
	add.f32 	%f509, %f237, %f249;
	add.s64 	%rd257, %rd257, 4;
	setp.ne.s64 	%p76, %rd257, %rd37;
	mov.u64 	%rd259, %rd37;
	@%p76 bra 	$L__BB0_151;
$L__BB0_152:
	setp.eq.s64 	%p77, %rd32, 0;
	@%p77 bra 	$L__BB0_157;
	setp.eq.s64 	%p78, %rd32, 1;
	@%p78 bra 	$L__BB0_155;
	cvt.u32.u64 	%r204, %rd27;
	cvt.u32.u64 	%r205, %rd259;
	add.s32 	%r206, %r205, %r204;
	shl.b32 	%r207, %r206, 2;
	add.s32 	%r208, %r6, %r207;
	ld.shared.f32 	%f251, [%r208];
	sub.f32 	%f252, %f251, %f490;
	fma.rn.f32 	%f253, %f252, 0f3BBB989D, 0f3F000000;
	cvt.sat.f32.f32 	%f254, %f253;
	mov.f32 	%f255, 0f4B400001;
	mov.f32 	%f256, 0f437C0000;
	fma.rm.f32 	%f257, %f254, %f256, %f255;
	add.f32 	%f258, %f257, 0fCB40007F;
	neg.f32 	%f259, %f258;
	fma.rn.f32 	%f260, %f252, 0f3FB8AA3B, %f259;
	fma.rn.f32 	%f261, %f252, 0f32A57060, %f260;
	mov.b32 	%r209, %f257;
	shl.b32 	%r210, %r209, 23;
	mov.b32 	%f262, %r210;
	ex2.approx.ftz.f32 	%f263, %f261;
	mul.f32 	%f264, %f263, %f262;
	st.shared.f32 	[%r208], %f264;
	add.f32 	%f265, %f509, %f264;
	ld.shared.f32 	%f266, [%r208+4];
	sub.f32 	%f267, %f266, %f490;
	fma.rn.f32 	%f268, %f267, 0f3BBB989D, 0f3F000000;
	cvt.sat.f32.f32 	%f269, %f268;
	fma.rm.f32 	%f270, %f269, %f256, %f255;
	add.f32 	%f271, %f270, 0fCB40007F;
	neg.f32 	%f272, %f271;
	fma.rn.f32 	%f273, %f267, 0f3FB8AA3B, %f272;
	fma.rn.f32 	%f274, %f267, 0f32A57060, %f273;
	mov.b32 	%r211, %f270;
	shl.b32 	%r212, %r211, 23;
	mov.b32 	%f275, %r212;
	ex2.approx.ftz.f32 	%f276, %f274;
	mul.f32 	%f277, %f276, %f275;
	st.shared.f32 	[%r208+4], %f277;
	add.f32 	%f509, %f265, %f277;
	add.s64 	%rd259, %rd259, 2;
$L__BB0_155:
	setp.eq.s64 	%p79, %rd38, 0;
	@%p79 bra 	$L__BB0_157;
	cvt.u32.u64 	%r213, %rd27;
	cvt.u32.u64 	%r214, %rd259;
	add.s32 	%r215, %r214, %r213;
	shl.b32 	%r216, %r215, 2;
	add.s32 	%r217, %r6, %r216;
	ld.shared.f32 	%f278, [%r217];
	sub.f32 	%f279, %f278, %f490;
	fma.rn.f32 	%f280, %f279, 0f3BBB989D, 0f3F000000;
	cvt.sat.f32.f32 	%f281, %f280;
	mov.f32 	%f282, 0f4B400001;
	mov.f32 	%f283, 0f437C0000;
	fma.rm.f32 	%f284, %f281, %f283, %f282;
	add.f32 	%f285, %f284, 0fCB40007F;
	neg.f32 	%f286, %f285;
	fma.rn.f32 	%f287, %f279, 0f3FB8AA3B, %f286;
	fma.rn.f32 	%f288, %f279, 0f32A57060, %f287;
	mov.b32 	%r218, %f284;
	shl.b32 	%r219, %r218, 23;
	mov.b32 	%f289, %r219;
	ex2.approx.ftz.f32 	%f290, %f288;
	mul.f32 	%f291, %f290, %f289;
	st.shared.f32 	[%r217], %f291;
	add.f32 	%f509, %f509, %f291;
$L__BB0_157:
	sub.f32 	%f292, %f36, %f490;
	fma.rn.f32 	%f293, %f292, 0f3BBB989D, 0f3F000000;
	cvt.sat.f32.f32 	%f294, %f293;
	mov.f32 	%f295, 0f4B400001;
	mov.f32 	%f296, 0f437C0000;
	fma.rm.f32 	%f297, %f294, %f296, %f295;
	add.f32 	%f298, %f297, 0fCB40007F;
	neg.f32 	%f299, %f298;
	fma.rn.f32 	%f300, %f292, 0f3FB8AA3B, %f299;
	fma.rn.f32 	%f301, %f292, 0f32A57060, %f300;
	mov.b32 	%r220, %f297;
	shl.b32 	%r221, %r220, 23;
	mov.b32 	%f302, %r221;
	ex2.approx.ftz.f32 	%f303, %f301;
	mul.f32 	%f70, %f303, %f302;
	fma.rn.f32 	%f489, %f489, %f70, %f509;
	@%p27 bra 	$L__BB0_185;
	@%p51 bra 	$L__BB0_172;
	mov.b64 	%rd264, 0;
$L__BB0_160:
	setp.lt.u64 	%p82, %rd121, 8;
	mov.f32 	%f517, 0f00000000;
	mov.b64 	%rd267, 0;
	@%p82 bra 	$L__BB0_163;
	mov.f32 	%f517, 0f00000000;
	mov.b64 	%rd265, 0;
$L__BB0_162:
	.pragma "nounroll";
	cvt.u32.u64 	%r222, %rd27;
	cvt.u32.u64 	%r223, %rd265;
	add.s32 	%r224, %r223, %r222;
	shl.b32 	%r225, %r224, 2;
	add.s32 	%r226, %r6, %r225;
	ld.shared.f32 	%f307, [%r226];
	mad.lo.s64 	%rd197, %rd265, %rd119, %rd264;
	cvt.u32.u64 	%r227, %rd197;
	shl.b32 	%r228, %r227, 2;
	add.s32 	%r229, %r5, %r228;
	ld.shared.f32 	%f308, [%r229];
	fma.rn.f32 	%f309, %f307, %f308, %f517;
	ld.shared.f32 	%f310, [%r226+4];
	add.s64 	%rd198, %rd197, %rd119;
	cvt.u32.u64 	%r230, %rd198;
	shl.b32 	%r231, %r230, 2;
	add.s32 	%r232, %r5, %r231;
	ld.shared.f32 	%f311, [%r232];
	fma.rn.f32 	%f312, %f310, %f311, %f309;
	ld.shared.f32 	%f313, [%r226+8];
	add.s64 	%rd199, %rd198, %rd119;
	cvt.u32.u64 	%r233, %rd199;
	shl.b32 	%r234, %r233, 2;
	add.s32 	%r235, %r5, %r234;
	ld.shared.f32 	%f314, [%r235];
	fma.rn.f32 	%f315, %f313, %f314, %f312;
	ld.shared.f32 	%f316, [%r226+12];
	add.s64 	%rd200, %rd199, %rd119;
	cvt.u32.u64 	%r236, %rd200;
	shl.b32 	%r237, %r236, 2;
	add.s32 	%r238, %r5, %r237;
	ld.shared.f32 	%f317, [%r238];
	fma.rn.f32 	%f318, %f316, %f317, %f315;
	ld.shared.f32 	%f319, [%r226+16];
	add.s64 	%rd201, %rd200, %rd119;
	cvt.u32.u64 	%r239, %rd201;
	shl.b32 	%r240, %r239, 2;
	add.s32 	%r241, %r5, %r240;
	ld.shared.f32 	%f320, [%r241];
	fma.rn.f32 	%f321, %f319, %f320, %f318;
	ld.shared.f32 	%f322, [%r226+20];
	add.s64 	%rd202, %rd201, %rd119;
	cvt.u32.u64 	%r242, %rd119;
	add.s32 	%r243, %r239, %r242;
	shl.b32 	%r244, %r243, 2;
	add.s32 	%r245, %r5, %r244;
	ld.shared.f32 	%f323, [%r245];
	fma.rn.f32 	%f324, %f322, %f323, %f321;
	ld.shared.f32 	%f325, [%r226+24];
	cvt.u32.u64 	%r246, %rd202;
	add.s32 	%r247, %r246, %r242;
	shl.b32 	%r248, %r247, 2;
	add.s32 	%r249, %r5, %r248;
	ld.shared.f32 	%f326, [%r249];
	fma.rn.f32 	%f327, %f325, %f326, %f324;
	ld.shared.f32 	%f328, [%r226+28];
	add.s32 	%r250, %r247, %r242;
	shl.b32 	%r251, %r250, 2;
	add.s32 	%r252, %r5, %r251;
	ld.shared.f32 	%f329, [%r252];
	fma.rn.f32 	%f517, %f328, %f329, %f327;
	add.s64 	%rd265, %rd265, 8;
	setp.ne.s64 	%p83, %rd265, %rd39;
	mov.u64 	%rd267, %rd39;
	@%p83 bra 	$L__BB0_162;
$L__BB0_163:
	setp.eq.s64 	%p84, %rd33, 0;
	@%p84 bra 	$L__BB0_171;
	add.s64 	%rd203, %rd33, -1;
	setp.lt.u64 	%p85, %rd203, 3;
	@%p85 bra 	$L__BB0_166;
	cvt.u32.u64 	%r253, %rd27;
	cvt.u32.u64 	%r254, %rd267;
	add.s32 	%r255, %r254, %r253;
	shl.b32 	%r256, %r255, 2;
	add.s32 	%r257, %r6, %r256;
	ld.shared.f32 	%f331, [%r257];
	mad.lo.s64 	%rd204, %rd267, %rd119, %rd264;
	cvt.u32.u64 	%r258, %rd204;
	shl.b32 	%r259, %r258, 2;
	add.s32 	%r260, %r5, %r259;
	ld.shared.f32 	%f332, [%r260];
	fma.rn.f32 	%f333, %f331, %f332, %f517;
	ld.shared.f32 	%f334, [%r257+4];
	add.s64 	%rd205, %rd204, %rd119;
	cvt.u32.u64 	%r261, %rd119;
	add.s32 	%r262, %r258, %r261;
	shl.b32 	%r263, %r262, 2;
	add.s32 	%r264, %r5, %r263;
	ld.shared.f32 	%f335, [%r264];
	fma.rn.f32 	%f336, %f334, %f335, %f333;
	ld.shared.f32 	%f337, [%r257+8];
	cvt.u32.u64 	%r265, %rd205;
	add.s32 	%r266, %r265, %r261;
	shl.b32 	%r267, %r266, 2;
	add.s32 	%r268, %r5, %r267;
	ld.shared.f32 	%f338, [%r268];
	fma.rn.f32 	%f339, %f337, %f338, %f336;
	ld.shared.f32 	%f340, [%r257+12];
	add.s32 	%r269, %r266, %r261;
	shl.b32 	%r270, %r269, 2;
	add.s32 	%r271, %r5, %r270;
	ld.shared.f32 	%f341, [%r271];
	fma.rn.f32 	%f517, %f340, %f341, %f339;
	add.s64 	%rd267, %rd267, 4;
$L__BB0_166:
	setp.eq.s64 	%p86, %rd32, 0;
	@%p86 bra 	$L__BB0_171;
	setp.eq.s64 	%p87, %rd32, 1;
	@%p87 bra 	$L__BB0_169;
	cvt.u32.u64 	%r272, %rd27;
	cvt.u32.u64 	%r273, %rd267;
	add.s32 	%r274, %r273, %r272;
	shl.b32 	%r275, %r274, 2;
	add.s32 	%r276, %r6, %r275;
	ld.shared.f32 	%f343, [%r276];
	mul.lo.s64 	%rd206, %rd267, %rd119;
	cvt.u32.u64 	%r277, %rd206;
	cvt.u32.u64 	%r278, %rd264;
	add.s32 	%r279, %r277, %r278;
	shl.b32 	%r280, %r279, 2;
	add.s32 	%r281, %r5, %r280;
	ld.shared.f32 	%f344, [%r281];
	fma.rn.f32 	%f345, %f343, %f344, %f517;
	ld.shared.f32 	%f346, [%r276+4];
	cvt.u32.u64 	%r282, %rd119;
	add.s32 	%r283, %r279, %r282;
	shl.b32 	%r284, %r283, 2;
	add.s32 	%r285, %r5, %r284;
	ld.shared.f32 	%f347, [%r285];
	fma.rn.f32 	%f517, %f346, %f347, %f345;
	add.s64 	%rd267, %rd267, 2;
$L__BB0_169:
	setp.eq.s64 	%p88, %rd38, 0;
	@%p88 bra 	$L__BB0_171;
	cvt.u32.u64 	%r286, %rd27;
	cvt.u32.u64 	%r287, %rd267;
	add.s32 	%r288, %r287, %r286;
	shl.b32 	%r289, %r288, 2;
	add.s32 	%r290, %r6, %r289;
	ld.shared.f32 	%f348, [%r290];
	cvt.u32.u64 	%r291, %rd264;
	cvt.u32.u64 	%r292, %rd119;
	mad.lo.s32 	%r293, %r287, %r292, %r291;
	shl.b32 	%r294, %r293, 2;
	add.s32 	%r295, %r5, %r294;
	ld.shared.f32 	%f349, [%r295];
	fma.rn.f32 	%f517, %f348, %f349, %f517;
$L__BB0_171:
	add.s64 	%rd207, %rd264, %rd28;
	shl.b64 	%rd208, %rd207, 2;
	add.s64 	%rd209, %rd4, %rd208;
	ld.global.f32 	%f350, [%rd209];
	fma.rn.f32 	%f351, %f70, %f350, %f517;
	st.global.f32 	[%rd209], %f351;
	add.s64 	%rd264, %rd264, 1;
	setp.ne.s64 	%p89, %rd264, %rd119;
	@%p89 bra 	$L__BB0_160;
	bra.uni 	$L__BB0_185;
$L__BB0_172:
	setp.lt.u64 	%p90, %rd29, 15;
	mov.b64 	%rd262, 0;
	@%p90 bra 	$L__BB0_175;
	mov.b64 	%rd260, 0;
$L__BB0_174:
	.pragma "nounroll";
	add.s64 	%rd212, %rd260, %rd28;
	shl.b64 	%rd213, %rd212, 2;
	add.s64 	%rd214, %rd4, %rd213;
	ld.global.f32 	%f352, [%rd214];
	fma.rn.f32 	%f353, %f70, %f352, 0f00000000;
	st.global.f32 	[%rd214], %f353;
	ld.global.f32 	%f354, [%rd214+4];
	fma.rn.f32 	%f355, %f70, %f354, 0f00000000;
	st.global.f32 	[%rd214+4], %f355;
	ld.global.f32 	%f356, [%rd214+8];
	fma.rn.f32 	%f357, %f70, %f356, 0f00000000;
	st.global.f32 	[%rd214+8], %f357;
	ld.global.f32 	%f358, [%rd214+12];
	fma.rn.f32 	%f359, %f70, %f358, 0f00000000;
	st.global.f32 	[%rd214+12], %f359;
	ld.global.f32 	%f360, [%rd214+16];
	fma.rn.f32 	%f361, %f70, %f360, 0f00000000;
	st.global.f32 	[%rd214+16], %f361;
	ld.global.f32 	%f362, [%rd214+20];
	fma.rn.f32 	%f363, %f70, %f362, 0f00000000;
	st.global.f32 	[%rd214+20], %f363;
	ld.global.f32 	%f364, [%rd214+24];
	fma.rn.f32 	%f365, %f70, %f364, 0f00000000;
	st.global.f32 	[%rd214+24], %f365;
	ld.global.f32 	%f366, [%rd214+28];
	fma.rn.f32 	%f367, %f70, %f366, 0f00000000;
	st.global.f32 	[%rd214+28], %f367;
	ld.global.f32 	%f368, [%rd214+32];
	fma.rn.f32 	%f369, %f70, %f368, 0f00000000;
	st.global.f32 	[%rd214+32], %f369;
	ld.global.f32 	%f370, [%rd214+36];
	fma.rn.f32 	%f371, %f70, %f370, 0f00000000;
	st.global.f32 	[%rd214+36], %f371;
	ld.global.f32 	%f372, [%rd214+40];
	fma.rn.f32 	%f373, %f70, %f372, 0f00000000;
	st.global.f32 	[%rd214+40], %f373;
	ld.global.f32 	%f374, [%rd214+44];
	fma.rn.f32 	%f375, %f70, %f374, 0f00000000;
	st.global.f32 	[%rd214+44], %f375;
	ld.global.f32 	%f376, [%rd214+48];
	fma.rn.f32 	%f377, %f70, %f376, 0f00000000;
	st.global.f32 	[%rd214+48], %f377;
	ld.global.f32 	%f378, [%rd214+52];
	fma.rn.f32 	%f379, %f70, %f378, 0f00000000;
	st.global.f32 	[%rd214+52], %f379;
	ld.global.f32 	%f380, [%rd214+56];
	fma.rn.f32 	%f381, %f70, %f380, 0f00000000;
	st.global.f32 	[%rd214+56], %f381;
	ld.global.f32 	%f382, [%rd214+60];
	fma.rn.f32 	%f383, %f70, %f382, 0f00000000;
	st.global.f32 	[%rd214+60], %f383;
	add.s64 	%rd260, %rd260, 16;
	and.b64  	%rd262, %rd119, -16;
	setp.ne.s64 	%p91, %rd260, %rd262;
	@%p91 bra 	$L__BB0_174;
$L__BB0_175:
	setp.eq.s64 	%p92, %rd34, 0;
	@%p92 bra 	$L__BB0_185;
	add.s64 	%rd215, %rd34, -1;
	setp.lt.u64 	%p93, %rd215, 7;
	@%p93 bra 	$L__BB0_178;
	add.s64 	%rd216, %rd262, %rd28;
	shl.b64 	%rd217, %rd216, 2;
	add.s64 	%rd218, %rd4, %rd217;
	ld.global.f32 	%f384, [%rd218];
	fma.rn.f32 	%f385, %f70, %f384, 0f00000000;
	st.global.f32 	[%rd218], %f385;
	ld.global.f32 	%f386, [%rd218+4];
	fma.rn.f32 	%f387, %f70, %f386, 0f00000000;
	st.global.f32 	[%rd218+4], %f387;
	ld.global.f32 	%f388, [%rd218+8];
	fma.rn.f32 	%f389, %f70, %f388, 0f00000000;
	st.global.f32 	[%rd218+8], %f389;
	ld.global.f32 	%f390, [%rd218+12];
	fma.rn.f32 	%f391, %f70, %f390, 0f00000000;
	st.global.f32 	[%rd218+12], %f391;
	ld.global.f32 	%f392, [%rd218+16];
	fma.rn.f32 	%f393, %f70, %f392, 0f00000000;
	st.global.f32 	[%rd218+16], %f393;
	ld.global.f32 	%f394, [%rd218+20];
	fma.rn.f32 	%f395, %f70, %f394, 0f00000000;
	st.global.f32 	[%rd218+20], %f395;
	ld.global.f32 	%f396, [%rd218+24];
	fma.rn.f32 	%f397, %f70, %f396, 0f00000000;
	st.global.f32 	[%rd218+24], %f397;
	ld.global.f32 	%f398, [%rd218+28];
	fma.rn.f32 	%f399, %f70, %f398, 0f00000000;
	st.global.f32 	[%rd218+28], %f399;
	add.s64 	%rd262, %rd262, 8;
$L__BB0_178:
	setp.eq.s64 	%p94, %rd30, 0;
	@%p94 bra 	$L__BB0_185;
	add.s64 	%rd219, %rd30, -1;
	setp.lt.u64 	%p95, %rd219, 3;
	@%p95 bra 	$L__BB0_181;
	add.s64 	%rd220, %rd262, %rd28;
	shl.b64 	%rd221, %rd220, 2;
	add.s64 	%rd222, %rd4, %rd221;
	ld.global.f32 	%f400, [%rd222];
	fma.rn.f32 	%f401, %f70, %f400, 0f00000000;
	st.global.f32 	[%rd222], %f401;
	ld.global.f32 	%f402, [%rd222+4];
	fma.rn.f32 	%f403, %f70, %f402, 0f00000000;
	st.global.f32 	[%rd222+4], %f403;
	ld.global.f32 	%f404, [%rd222+8];
	fma.rn.f32 	%f405, %f70, %f404, 0f00000000;
	st.global.f32 	[%rd222+8], %f405;
	ld.global.f32 	%f406, [%rd222+12];
	fma.rn.f32 	%f407, %f70, %f406, 0f00000000;
	st.global.f32 	[%rd222+12], %f407;
	add.s64 	%rd262, %rd262, 4;
$L__BB0_181:
	setp.eq.s64 	%p96, %rd31, 0;
	@%p96 bra 	$L__BB0_185;
	setp.eq.s64 	%p97, %rd31, 1;
	add.s64 	%rd223, %rd262, %rd28;
	shl.b64 	%rd224, %rd223, 2;
	add.s64 	%rd85, %rd4, %rd224;
	ld.global.f32 	%f408, [%rd85];
	fma.rn.f32 	%f409, %f70, %f408, 0f00000000;
	st.global.f32 	[%rd85], %f409;
	@%p97 bra 	$L__BB0_185;
	setp.eq.s64 	%p98, %rd31, 2;
	ld.global.f32 	%f410, [%rd85+4];
	fma.rn.f32 	%f411, %f70, %f410, 0f00000000;
	st.global.f32 	[%rd85+4], %f411;
	@%p98 bra 	$L__BB0_185;
	ld.global.f32 	%f412, [%rd85+8];
	fma.rn.f32 	%f413, %f70, %f412, 0f00000000;
	st.global.f32 	[%rd85+8], %f413;
$L__BB0_185:
	ld.param.u64 	%rd238, [_Z22flash_attention_kernelPfS_S_S_S_S_mmmmmm_param_11];
	add.s64 	%rd243, %rd243, 1;
	setp.ne.s64 	%p99, %rd243, %rd238;
	@%p99 bra 	$L__BB0_46;
$L__BB0_186:
	setp.ge.u64 	%p100, %rd23, %rd118;
	@%p100 bra 	$L__BB0_201;
	setp.eq.s64 	%p101, %rd119, 0;
	@%p101 bra 	$L__BB0_200;
	mul.lo.s64 	%rd96, %rd23, %rd119;
	add.s64 	%rd226, %rd119, -1;
	and.b64  	%rd97, %rd119, 15;
	setp.lt.u64 	%p102, %rd226, 15;
	mov.b64 	%rd272, 0;
	@%p102 bra 	$L__BB0_191;
	and.b64  	%rd272, %rd119, -16;
	shl.b64 	%rd227, %rd96, 2;
	add.s64 	%rd228, %rd227, %rd4;
	add.s64 	%rd269, %rd228, 32;
	mov.u64 	%rd270, %rd272;
$L__BB0_190:
	.pragma "nounroll";
	ld.global.f32 	%f414, [%rd269+-32];
	div.rn.f32 	%f415, %f414, %f489;
	st.global.f32 	[%rd269+-32], %f415;
	ld.global.f32 	%f416, [%rd269+-28];
	div.rn.f32 	%f417, %f416, %f489;
	st.global.f32 	[%rd269+-28], %f417;
	ld.global.f32 	%f418, [%rd269+-24];
	div.rn.f32 	%f419, %f418, %f489;
	st.global.f32 	[%rd269+-24], %f419;
	ld.global.f32 	%f420, [%rd269+-20];
	div.rn.f32 	%f421, %f420, %f489;
	st.global.f32 	[%rd269+-20], %f421;
	ld.global.f32 	%f422, [%rd269+-16];
	div.rn.f32 	%f423, %f422, %f489;
	st.global.f32 	[%rd269+-16], %f423;
	ld.global.f32 	%f424, [%rd269+-12];
	div.rn.f32 	%f425, %f424, %f489;
	st.global.f32 	[%rd269+-12], %f425;
	ld.global.f32 	%f426, [%rd269+-8];
	div.rn.f32 	%f427, %f426, %f489;
	st.global.f32 	[%rd269+-8], %f427;
	ld.global.f32 	%f428, [%rd269+-4];
	div.rn.f32 	%f429, %f428, %f489;
	st.global.f32 	[%rd269+-4], %f429;
	ld.global.f32 	%f430, [%rd269];
	div.rn.f32 	%f431, %f430, %f489;
	st.global.f32 	[%rd269], %f431;
	ld.global.f32 	%f432, [%rd269+4];
	div.rn.f32 	%f433, %f432, %f489;
	st.global.f32 	[%rd269+4], %f433;
	ld.global.f32 	%f434, [%rd269+8];
	div.rn.f32 	%f435, %f434, %f489;
	st.global.f32 	[%rd269+8], %f435;
	ld.global.f32 	%f436, [%rd269+12];
	div.rn.f32 	%f437, %f436, %f489;
	st.global.f32 	[%rd269+12], %f437;
	ld.global.f32 	%f438, [%rd269+16];
	div.rn.f32 	%f439, %f438, %f489;
	st.global.f32 	[%rd269+16], %f439;
	ld.global.f32 	%f440, [%rd269+20];
	div.rn.f32 	%f441, %f440, %f489;
	st.global.f32 	[%rd269+20], %f441;
	ld.global.f32 	%f442, [%rd269+24];
	div.rn.f32 	%f443, %f442, %f489;
	st.global.f32 	[%rd269+24], %f443;
	ld.global.f32 	%f444, [%rd269+28];
	div.rn.f32 	%f445, %f444, %f489;
	st.global.f32 	[%rd269+28], %f445;
	add.s64 	%rd270, %rd270, -16;
	add.s64 	%rd269, %rd269, 64;
	setp.ne.s64 	%p103, %rd270, 0;
	@%p103 bra 	$L__BB0_190;
$L__BB0_191:
	setp.eq.s64 	%p104, %rd97, 0;
	@%p104 bra 	$L__BB0_200;
	and.b64  	%rd105, %rd119, 7;
	setp.lt.u64 	%p105, %rd97, 8;
	@%p105 bra 	$L__BB0_194;
	add.s64 	%rd229, %rd272, %rd96;
	shl.b64 	%rd230, %rd229, 2;
	add.s64 	%rd231, %rd4, %rd230;
	ld.global.f32 	%f446, [%rd231];
	div.rn.f32 	%f447, %f446, %f489;
	st.global.f32 	[%rd231], %f447;
	ld.global.f32 	%f448, [%rd231+4];
	div.rn.f32 	%f449, %f448, %f489;
	st.global.f32 	[%rd231+4], %f449;
	ld.global.f32 	%f450, [%rd231+8];
	div.rn.f32 	%f451, %f450, %f489;
	st.global.f32 	[%rd231+8], %f451;
	ld.global.f32 	%f452, [%rd231+12];
	div.rn.f32 	%f453, %f452, %f489;
	st.global.f32 	[%rd231+12], %f453;
	ld.global.f32 	%f454, [%rd231+16];
	div.rn.f32 	%f455, %f454, %f489;
	st.global.f32 	[%rd231+16], %f455;
	ld.global.f32 	%f456, [%rd231+20];
	div.rn.f32 	%f457, %f456, %f489;
	st.global.f32 	[%rd231+20], %f457;
	ld.global.f32 	%f458, [%rd231+24];
	div.rn.f32 	%f459, %f458, %f489;
	st.global.f32 	[%rd231+24], %f459;
	ld.global.f32 	%f460, [%rd231+28];
	div.rn.f32 	%f461, %f460, %f489;
	st.global.f32 	[%rd231+28], %f461;
	add.s64 	%rd272, %rd272, 8;
$L__BB0_194:
	setp.eq.s64 	%p106, %rd105, 0;
	@%p106 bra 	$L__BB0_200;
	and.b64  	%rd274, %rd119, 3;
	setp.lt.u64 	%p107, %rd105, 4;
	@%p107 bra 	$L__BB0_197;
	add.s64 	%rd232, %rd272, %rd96;
	shl.b64 	%rd233, %rd232, 2;
	add.s64 	%rd234, %rd4, %rd233;
	ld.global.f32 	%f462, [%rd234];
	div.rn.f32 	%f463, %f462, %f489;
	st.global.f32 	[%rd234], %f463;
	ld.global.f32 	%f464, [%rd234+4];
	div.rn.f32 	%f465, %f464, %f489;
	st.global.f32 	[%rd234+4], %f465;
	ld.global.f32 	%f466, [%rd234+8];
	div.rn.f32 	%f467, %f466, %f489;
	st.global.f32 	[%rd234+8], %f467;
	ld.global.f32 	%f468, [%rd234+12];
	div.rn.f32 	%f469, %f468, %f489;
	st.global.f32 	[%rd234+12], %f469;
	add.s64 	%rd272, %rd272, 4;
$L__BB0_197:
	setp.eq.s64 	%p108, %rd274, 0;
	@%p108 bra 	$L__BB0_200;
	add.s64 	%rd235, %rd272, %rd96;
	shl.b64 	%rd236, %rd235, 2;
	add.s64 	%rd275, %rd4, %rd236;
$L__BB0_199:
	.pragma "nounroll";
	ld.global.f32 	%f470, [%rd275];
	div.rn.f32 	%f471, %f470, %f489;
	st.global.f32 	[%rd275], %f471;
	add.s64 	%rd275, %rd275, 4;
	add.s64 	%rd274, %rd274, -1;
	setp.ne.s64 	%p109, %rd274, 0;
	@%p109 bra 	$L__BB0_199;
$L__BB0_200:
	st.global.f32 	[%rd25], %f489;
	st.global.f32 	[%rd24], %f490;
$L__BB0_201:
	ret;

}


// ===== COMPILED SASS (sm_100) =====

	.target	sm_100

	.elftype	@"ET_EXEC"


//--------------------- .note.nv.tkinfo           --------------------------
	.section	.note.nv.tkinfo,"",@"SHT_NOTE"
	.sectionflags	@"SHF_NOTE_NV_TKINFO"
	.tkinfo
        /*0018*/ 	.word	0x00000002
        /*0030*/ 	.string	""
        /*0030*/ 	.string	"ptxas"
        /*0030*/ 	.string	"Cuda compilation tools, release 13.0, V13.0.88"
        /*0030*/ 	.string	"Build cuda_13.0.r13.0/compiler.36424714_0"
        /*0030*/ 	.string	"-arch sm_100 -m 64 "



//--------------------- .note.nv.cuinfo           --------------------------
	.section	.note.nv.cuinfo,"",@"SHT_NOTE"
	.sectionflags	@"SHF_NOTE_NV_CUINFO"
        /*0018*/ 	.short	0x0002
        /*001a*/ 	.short	0x0064
        /*001c*/ 	.short	0x0082
	.zero		2


//--------------------- .nv.info                  --------------------------
	.section	.nv.info,"",@"SHT_CUDA_INFO"
	.align	4


	//----- nvinfo : EIATTR_REGCOUNT
	.align		4
        /*0000*/ 	.byte	0x04, 0x2f
        /*0002*/ 	.short	(.L_1 - .L_0)
	.align		4
.L_0:
        /*0004*/ 	.word	index@(_Z22flash_attention_kernelPfS_S_S_S_S_mmmmmm)
        /*0008*/ 	.word	0x00000030


	//----- nvinfo : EIATTR_FRAME_SIZE
	.align		4
.L_1:
        /*000c*/ 	.byte	0x04, 0x11
        /*000e*/ 	.short	(.L_3 - .L_2)
	.align		4
.L_2:
        /*0010*/ 	.word	index@($__internal_1_$__cuda_sm3x_div_rn_noftz_f32_slowpath)
        /*0014*/ 	.word	0x00000000


	//----- nvinfo : EIATTR_FRAME_SIZE
	.align		4
.L_3:
        /*0018*/ 	.byte	0x04, 0x11
        /*001a*/ 	.short	(.L_5 - .L_4)
	.align		4
.L_4:
        /*001c*/ 	.word	index@($__internal_0_$__cuda_sm20_sqrt_rn_f32_slowpath)
        /*0020*/ 	.word	0x00000000


	//----- nvinfo : EIATTR_FRAME_SIZE
	.align		4
.L_5:
        /*0024*/ 	.byte	0x04, 0x11
        /*0026*/ 	.short	(.L_7 - .L_6)
	.align		4
.L_6:
        /*0028*/ 	.word	index@(_Z22flash_attention_kernelPfS_S_S_S_S_mmmmmm)
        /*002c*/ 	.word	0x00000000


	//----- nvinfo : EIATTR_MIN_STACK_SIZE
	.align		4
.L_7:
        /*0030*/ 	.byte	0x04, 0x12
        /*0032*/ 	.short	(.L_9 - .L_8)
	.align		4
.L_8:
        /*0034*/ 	.word	index@(_Z22flash_attention_kernelPfS_S_S_S_S_mmmmmm)
        /*0038*/ 	.word	0x00000000
.L_9:


//--------------------- .nv.compat                --------------------------
	.section	.nv.compat,"",@"SHT_CUDA_COMPAT_INFO"
	.align	4
        /*0000*/ 	.byte	0x02, 0x09, 0x00, 0x00, 0x02, 0x02, 0x01, 0x00, 0x02, 0x05, 0x05, 0x00, 0x03, 0x07, 0x01, 0x01
        /*0010*/ 	.byte	0x02, 0x03, 0x00, 0x00, 0x02, 0x06, 0x01, 0x00, 0x04, 0x0b, 0x08, 0x00, 0x01, 0x00, 0x00, 0x00
        /*0020*/ 	.byte	0x00, 0x00, 0x00, 0x00


//--------------------- .nv.info._Z22flash_attention_kernelPfS_S_S_S_S_mmmmmm --------------------------
	.section	.nv.info._Z22flash_attention_kernelPfS_S_S_S_S_mmmmmm,"",@"SHT_CUDA_INFO"
	.sectionflags	@""
	.align	4


	//----- nvinfo : EIATTR_CUDA_API_VERSION
	.align		4
        /*0000*/ 	.byte	0x04, 0x37
        /*0002*/ 	.short	(.L_11 - .L_10)
.L_10:
        /*0004*/ 	.word	0x00000082


	//----- nvinfo : EIATTR_KPARAM_INFO
	.align		4
.L_11:
        /*0008*/ 	.byte	0x04, 0x17
        /*000a*/ 	.short	(.L_13 - .L_12)
.L_12:
        /*000c*/ 	.word	0x00000000
        /*0010*/ 	.short	0x000b
        /*0012*/ 	.short	0x0058
        /*0014*/ 	.byte	0x00, 0xf0, 0x21, 0x00


	//----- nvinfo : EIATTR_KPARAM_INFO
	.align		4
.L_13:
        /*0018*/ 	.byte	0x04, 0x17
        /*001a*/ 	.short	(.L_15 - .L_14)
.L_14:
        /*001c*/ 	.word	0x00000000
        /*0020*/ 	.short	0x000a
        /*0022*/ 	.short	0x0050
        /*0024*/ 	.byte	0x00, 0xf0, 0x21, 0x00


	//----- nvinfo : EIATTR_KPARAM_INFO
	.align		4
.L_15:
        /*0028*/ 	.byte	0x04, 0x17
        /*002a*/ 	.short	(.L_17 - .L_16)
.L_16:
        /*002c*/ 	.word	0x00000000
        /*0030*/ 	.short	0x0009
        /*0032*/ 	.short	0x0048
        /*0034*/ 	.byte	0x00, 0xf0, 0x21, 0x00


	//----- nvinfo : EIATTR_KPARAM_INFO
	.align		4
.L_17:
        /*0038*/ 	.byte	0x04, 0x17
        /*003a*/ 	.short	(.L_19 - .L_18)
.L_18:
        /*003c*/ 	.word	0x00000000
        /*0040*/ 	.short	0x0008
        /*0042*/ 	.short	0x0040
        /*0044*/ 	.byte	0x00, 0xf0, 0x21, 0x00


	//----- nvinfo : EIATTR_KPARAM_INFO
	.align		4
.L_19:
        /*0048*/ 	.byte	0x04, 0x17
        /*004a*/ 	.short	(.L_21 - .L_20)
.L_20:
        /*004c*/ 	.word	0x00000000
        /*0050*/ 	.short	0x0007
        /*0052*/ 	.short	0x0038
        /*0054*/ 	.byte	0x00, 0xf0, 0x21, 0x00


	//----- nvinfo : EIATTR_KPARAM_INFO
	.align		4
.L_21:
        /*0058*/ 	.byte	0x04, 0x17
        /*005a*/ 	.short	(.L_23 - .L_22)
.L_22:
        /*005c*/ 	.word	0x00000000
        /*0060*/ 	.short	0x0006
        /*0062*/ 	.short	0x0030
        /*0064*/ 	.byte	0x00, 0xf0, 0x21, 0x00


	//----- nvinfo : EIATTR_KPARAM_INFO
	.align		4
.L_23:
        /*0068*/ 	.byte	0x04, 0x17
        /*006a*/ 	.short	(.L_25 - .L_24)
.L_24:
        /*006c*/ 	.word	0x00000000
        /*0070*/ 	.short	0x0005
        /*0072*/ 	.short	0x0028
        /*0074*/ 	.byte	0x00, 0xf5, 0x21, 0x00


	//----- nvinfo : EIATTR_KPARAM_INFO
	.align		4
.L_25:
        /*0078*/ 	.byte	0x04, 0x17
        /*007a*/ 	.short	(.L_27 - .L_26)
.L_26:
        /*007c*/ 	.word	0x00000000
        /*0080*/ 	.short	0x0004
        /*0082*/ 	.short	0x0020
        /*0084*/ 	.byte	0x00, 0xf5, 0x21, 0x00


	//----- nvinfo : EIATTR_KPARAM_INFO
	.align		4
.L_27:
        /*0088*/ 	.byte	0x04, 0x17
        /*008a*/ 	.short	(.L_29 - .L_28)
.L_28:
        /*008c*/ 	.word	0x00000000
        /*0090*/ 	.short	0x0003
        /*0092*/ 	.short	0x0018
        /*0094*/ 	.byte	0x00, 0xf5, 0x21, 0x00


	//----- nvinfo : EIATTR_KPARAM_INFO
	.align		4
.L_29:
        /*0098*/ 	.byte	0x04, 0x17
        /*009a*/ 	.short	(.L_31 - .L_30)
.L_30:
        /*009c*/ 	.word	0x00000000
        /*00a0*/ 	.short	0x0002
        /*00a2*/ 	.short	0x0010
        /*00a4*/ 	.byte	0x00, 0xf5, 0x21, 0x00


	//----- nvinfo : EIATTR_KPARAM_INFO
	.align		4
.L_31:
        /*00a8*/ 	.byte	0x04, 0x17
        /*00aa*/ 	.short	(.L_33 - .L_32)
.L_32:
        /*00ac*/ 	.word	0x00000000
        /*00b0*/ 	.short	0x0001
        /*00b2*/ 	.short	0x0008
        /*00b4*/ 	.byte	0x00, 0xf5, 0x21, 0x00


	//----- nvinfo : EIATTR_KPARAM_INFO
	.align		4
.L_33:
        /*00b8*/ 	.byte	0x04, 0x17
        /*00ba*/ 	.short	(.L_35 - .L_34)
.L_34:
        /*00bc*/ 	.word	0x00000000
        /*00c0*/ 	.short	0x0000
        /*00c2*/ 	.short	0x0000
        /*00c4*/ 	.byte	0x00, 0xf5, 0x21, 0x00


	//----- nvinfo : EIATTR_SPARSE_MMA_MASK
	.align		4
.L_35:
        /*00c8*/ 	.byte	0x03, 0x50
        /*00ca*/ 	.short	0x0000


	//----- nvinfo : EIATTR_MAXREG_COUNT
	.align		4
        /*00cc*/ 	.byte	0x03, 0x1b
        /*00ce*/ 	.short	0x00ff


	//----- nvinfo : EIATTR_NUM_BARRIERS
	.align		4
        /*00d0*/ 	.byte	0x02, 0x4c
        /*00d2*/ 	.byte	0x01
	.zero		1


	//----- nvinfo : EIATTR_MERCURY_ISA_VERSION
	.align		4
        /*00d4*/ 	.byte	0x03, 0x5f
        /*00d6*/ 	.short	0x0101


	//----- nvinfo : EIATTR_VRC_CTA_INIT_COUNT
	.align		4
        /*00d8*/ 	.byte	0x02, 0x4a
	.zero		1
	.zero		1


	//----- nvinfo : EIATTR_EXIT_INSTR_OFFSETS
	.align		4
        /*00dc*/ 	.byte	0x04, 0x1c
        /*00de*/ 	.short	(.L_37 - .L_36)


	//   ....[0]....
.L_36:
        /*00e0*/ 	.word	0x00005210


	//   ....[1]....
        /*00e4*/ 	.word	0x00007420


	//----- nvinfo : EIATTR_CRS_STACK_SIZE
	.align		4
.L_37:
        /*00e8*/ 	.byte	0x04, 0x1e
        /*00ea*/ 	.short	(.L_39 - .L_38)
.L_38:
        /*00ec*/ 	.word	0x00000000


	//----- nvinfo : EIATTR_CBANK_PARAM_SIZE
	.align		4
.L_39:
        /*00f0*/ 	.byte	0x03, 0x19
        /*00f2*/ 	.short	0x0060


	//----- nvinfo : EIATTR_PARAM_CBANK
	.align		4
        /*00f4*/ 	.byte	0x04, 0x0a
        /*00f6*/ 	.short	(.L_41 - .L_40)
	.align		4
.L_40:
        /*00f8*/ 	.word	index@(.nv.constant0._Z22flash_attention_kernelPfS_S_S_S_S_mmmmmm)
        /*00fc*/ 	.short	0x0380
        /*00fe*/ 	.short	0x0060


	//----- nvinfo : EIATTR_SW_WAR
	.align		4
.L_41:
        /*0100*/ 	.byte	0x04, 0x36
        /*0102*/ 	.short	(.L_43 - .L_42)
.L_42:
        /*0104*/ 	.word	0x00000008
.L_43:


//--------------------- .nv.callgraph             --------------------------
	.section	.nv.callgraph,"",@"SHT_CUDA_CALLGRAPH"
	.align	4
	.sectionentsize	8
	.align		4
        /*0000*/ 	.word	0x00000000
	.align		4
        /*0004*/ 	.word	0xffffffff
	.align		4
        /*0008*/ 	.word	0x00000000
	.align		4
        /*000c*/ 	.word	0xfffffffe
	.align		4
        /*0010*/ 	.word	0x00000000
	.align		4
        /*0014*/ 	.word	0xfffffffd
	.align		4
        /*0018*/ 	.word	0x00000000
	.align		4
        /*001c*/ 	.word	0xfffffffc


//--------------------- .text._Z22flash_attention_kernelPfS_S_S_S_S_mmmmmm --------------------------
	.section	.text._Z22flash_attention_kernelPfS_S_S_S_S_mmmmmm,"ax",@progbits
	.align	128
        .global         _Z22flash_attention_kernelPfS_S_S_S_S_mmmmmm
        .type           _Z22flash_attention_kernelPfS_S_S_S_S_mmmmmm,@function
        .size           _Z22flash_attention_kernelPfS_S_S_S_S_mmmmmm,(.L_x_139 - _Z22flash_attention_kernelPfS_S_S_S_S_mmmmmm)
        .other          _Z22flash_attention_kernelPfS_S_S_S_S_mmmmmm,@"STO_CUDA_ENTRY STV_DEFAULT"
_Z22flash_attention_kernelPfS_S_S_S_S_mmmmmm:
.text._Z22flash_attention_kernelPfS_S_S_S_S_mmmmmm:
[----:B------:R-:W-:Y:S01]  /*0000*/  LDC R1, c[0x0][0x37c] ;  /* 0x0000df00ff017b82 */ /* 0x000fe20000000800 */
[----:B------:R-:W0:Y:S01]  /*0010*/  LDCU.64 UR8, c[0x0][0x3b8] ;  /* 0x00007700ff0877ac */ /* 0x000e220008000a00 */
[----:B------:R-:W1:Y:S06]  /*0020*/  S2R R8, SR_TID.X ;  /* 0x0000000000087919 */ /* 0x000e6c0000002100 */
[----:B------:R-:W2:Y:S01]  /*0030*/  S2UR UR11, SR_CTAID.X ;  /* 0x00000000000b79c3 */ /* 0x000ea20000002500 */
[----:B------:R-:W3:Y:S01]  /*0040*/  LDCU.64 UR12, c[0x0][0x358] ;  /* 0x00006b00ff0c77ac */ /* 0x000ee20008000a00 */
[----:B0-----:R-:W-:-:S04]  /*0050*/  UISETP.NE.U32.AND UP0, UPT, UR8, URZ, UPT ;  /* 0x000000ff0800728c */ /* 0x001fc8000bf05070 */
[----:B------:R-:W-:Y:S02]  /*0060*/  UISETP.NE.AND.EX UP0, UPT, UR9, URZ, UPT, UP0 ;  /* 0x000000ff0900728c */ /* 0x000fe4000bf05300 */
[----:B------:R-:W-:Y:S07]  /*0070*/  BAR.SYNC.DEFER_BLOCKING 0x0 ;  /* 0x0000000000007b1d */ /* 0x000fee0000010000 */
[----:B--23--:R-:W-:Y:S05]  /*0080*/  BRA.U !UP0, `(.L_x_0) ;  /* 0x0000000908807547 */ /* 0x00cfea000b800000 */
[----:B------:R-:W0:Y:S01]  /*0090*/  LDC.64 R4, c[0x0][0x3c0] ;  /* 0x0000f000ff047b82 */ /* 0x000e220000000a00 */
[----:B------:R-:W-:Y:S01]  /*00a0*/  UMOV UR4, 0xffffffff ;  /* 0xffffffff00047882 */ /* 0x000fe20000000000 */
[----:B------:R-:W-:Y:S01]  /*00b0*/  UMOV UR5, 0xffffffff ;  /* 0xffffffff00057882 */ /* 0x000fe20000000000 */
[----:B------:R-:W-:Y:S01]  /*00c0*/  HFMA2 R9, -RZ, RZ, 0, 0 ;  /* 0x00000000ff097431 */ /* 0x000fe200000001ff */
[----:B------:R-:W-:Y:S02]  /*00d0*/  UIMAD.WIDE.U32 UR4, UR8, 0x1, UR4 ;  /* 0x00000001080478a5 */ /* 0x000fe4000f8e0004 */
[----:B-1----:R-:W-:Y:S01]  /*00e0*/  IMAD R0, R8, UR8, RZ ;  /* 0x0000000808007c24 */ /* 0x002fe2000f8e02ff */
[----:B------:R-:W-:Y:S02]  /*00f0*/  ULOP3.LUT UR16, UR8, 0x7, URZ, 0xc0, !UPT ;  /* 0x0000000708107892 */ /* 0x000fe4000f8ec0ff */
[----:B------:R-:W-:Y:S02]  /*0100*/  UIADD3 UR5, UPT, UPT, UR5, UR9, URZ ;  /* 0x0000000905057290 */ /* 0x000fe4000fffe0ff */
[----:B------:R-:W-:-:S02]  /*0110*/  UISETP.GE.U32.AND UP1, UPT, UR4, 0x7, UPT ;  /* 0x000000070400788c */ /* 0x000fc4000bf26070 */
[----:B------:R-:W-:Y:S02]  /*0120*/  UISETP.NE.U32.AND UP0, UPT, UR16, URZ, UPT ;  /* 0x000000ff1000728c */ /* 0x000fe4000bf05070 */
[----:B------:R-:W-:Y:S02]  /*0130*/  UISETP.GE.U32.AND.EX UP1, UPT, UR5, URZ, UPT, UP1 ;  /* 0x000000ff0500728c */ /* 0x000fe4000bf26110 */
[----:B------:R-:W-:Y:S01]  /*0140*/  UISETP.NE.AND.EX UP0, UPT, URZ, URZ, UPT, UP0 ;  /* 0x000000ffff00728c */ /* 0x000fe2000bf05300 */
[----:B------:R-:W-:Y:S01]  /*0150*/  UMOV UR6, URZ ;  /* 0x000000ff00067c82 */ /* 0x000fe20008000000 */
[----:B------:R-:W-:Y:S01]  /*0160*/  UMOV UR7, URZ ;  /* 0x000000ff00077c82 */ /* 0x000fe20008000000 */
[----:B0-----:R-:W-:-:S04]  /*0170*/  IMAD.WIDE.U32 R2, R4, UR11, R8 ;  /* 0x0000000b04027c25 */ /* 0x001fc8000f8e0008 */
[----:B------:R-:W-:Y:S01]  /*0180*/  IMAD R4, R5, UR11, R3 ;  /* 0x0000000b05047c24 */ /* 0x000fe2000f8e0203 */
[----:B------:R-:W-:Y:S06]  /*0190*/  BRA.U !UP1, `(.L_x_1) ;  /* 0x0000000109d47547 */ /* 0x000fec000b800000 */
[----:B------:R-:W0:Y:S01]  /*01a0*/  S2UR UR10, SR_CgaCtaId ;  /* 0x00000000000a79c3 */ /* 0x000e220000008800 */
[----:B------:R-:W1:Y:S01]  /*01b0*/  LDCU.64 UR4, c[0x0][0x3b0] ;  /* 0x00007600ff0477ac */ /* 0x000e620008000a00 */
[----:B------:R-:W2:Y:S01]  /*01c0*/  LDCU UR7, c[0x0][0x3bc] ;  /* 0x00007780ff0777ac */ /* 0x000ea20008000800 */
[----:B------:R-:W3:Y:S01]  /*01d0*/  LDCU.64 UR20, c[0x0][0x3b0] ;  /* 0x00007600ff1477ac */ /* 0x000ee20008000a00 */
[----:B------:R-:W4:Y:S01]  /*01e0*/  LDCU.64 UR14, c[0x0][0x3b8] ;  /* 0x00007700ff0e77ac */ /* 0x000f220008000a00 */
[----:B------:R-:W0:Y:S01]  /*01f0*/  LDCU.64 UR18, c[0x0][0x380] ;  /* 0x00007000ff1277ac */ /* 0x000e220008000a00 */
[----:B-1----:R-:W-:Y:S01]  /*0200*/  ISETP.GE.U32.AND P0, PT, R2, UR4, PT ;  /* 0x0000000402007c0c */ /* 0x002fe2000bf06070 */
[----:B------:R-:W-:Y:S01]  /*0210*/  UMOV UR4, 0x400 ;  /* 0x0000040000047882 */ /* 0x000fe20000000000 */
[----:B------:R-:W-:Y:S02]  /*0220*/  ULOP3.LUT UR6, UR8, 0xfffffff8, URZ, 0xc0, !UPT ;  /* 0xfffffff808067892 */ /* 0x000fe4000f8ec0ff */
[----:B------:R-:W-:Y:S01]  /*0230*/  ISETP.GE.U32.AND.EX P0, PT, R4, UR5, PT, P0 ;  /* 0x0000000504007c0c */ /* 0x000fe2000bf06100 */
[----:B0-----:R-:W-:Y:S01]  /*0240*/  ULEA UR10, UR10, UR4, 0x18 ;  /* 0x000000040a0a7291 */ /* 0x001fe2000f8ec0ff */
[----:B------:R-:W-:-:S02]  /*0250*/  UMOV UR5, URZ ;  /* 0x000000ff00057c82 */ /* 0x000fc40008000000 */
[----:B--234-:R-:W-:-:S09]  /*0260*/  UMOV UR4, URZ ;  /* 0x000000ff00047c82 */ /* 0x01cfd20008000000 */
.L_x_2:
[----:B------:R-:W-:Y:S01]  /*0270*/  UMOV UR8, UR14 ;  /* 0x0000000e00087c82 */ /* 0x000fe20008000000 */
[----:B0-----:R-:W-:Y:S01]  /*0280*/  MOV R6, UR4 ;  /* 0x0000000400067c02 */ /* 0x001fe20008000f00 */
[----:B------:R-:W-:Y:S01]  /*0290*/  IMAD.U32 R7, RZ, RZ, UR5 ;  /* 0x00000005ff077e24 */ /* 0x000fe2000f8e00ff */
[----:B------:R-:W-:Y:S01]  /*02a0*/  UMOV UR9, UR15 ;  /* 0x0000000f00097c82 */ /* 0x000fe20008000000 */
[----:B------:R-:W-:Y:S02]  /*02b0*/  IMAD R5, R4, UR8, RZ ;  /* 0x0000000804057c24 */ /* 0x000fe4000f8e02ff */
[----:B------:R-:W-:-:S04]  /*02c0*/  IMAD.WIDE.U32 R6, R2, UR8, R6 ;  /* 0x0000000802067c25 */ /* 0x000fc8000f8e0006 */
[----:B------:R-:W-:Y:S01]  /*02d0*/  IMAD R5, R2, UR9, R5 ;  /* 0x0000000902057c24 */ /* 0x000fe2000f8e0205 */
[----:B------:R-:W-:-:S04]  /*02e0*/  LEA R10, P1, R6, UR18, 0x2 ;  /* 0x00000012060a7c11 */ /* 0x000fc8000f8210ff */
[----:B------:R-:W-:-:S04]  /*02f0*/  IADD3 R5, PT, PT, R7, R5, RZ ;  /* 0x0000000507057210 */ /* 0x000fc80007ffe0ff */
[----:B------:R-:W-:Y:S01]  /*0300*/  LEA.HI.X R11, R6, UR19, R5, 0x2, P1 ;  /* 0x00000013060b7c11 */ /* 0x000fe200088f1405 */
[----:B------:R-:W-:Y:S01]  /*0310*/  HFMA2 R5, -RZ, RZ, 0, 0 ;  /* 0x00000000ff057431 */ /* 0x000fe200000001ff */
[----:B------:R-:W-:Y:S01]  /*0320*/  ISETP.GE.U32.AND P1, PT, R2, UR20, PT ;  /* 0x0000001402007c0c */ /* 0x000fe2000bf26070 */
[----:B------:R-:W-:-:S04]  /*0330*/  IMAD.MOV.U32 R7, RZ, RZ, RZ ;  /* 0x000000ffff077224 */ /* 0x000fc800078e00ff */
[----:B------:R-:W2:Y:S01]  /*0340*/  @!P0 LDG.E R5, desc[UR12][R10.64] ;  /* 0x0000000c0a058981 */ /* 0x000ea2000c1e1900 */
[----:B------:R-:W-:Y:S02]  /*0350*/  ISETP.GE.U32.AND.EX P0, PT, R4, UR21, PT, P1 ;  /* 0x0000001504007c0c */ /* 0x000fe4000bf06110 */
[----:B------:R-:W-:Y:S02]  /*0360*/  CS2R R12, SRZ ;  /* 0x00000000000c7805 */ /* 0x000fe4000001ff00 */
[----:B------:R-:W-:Y:S02]  /*0370*/  CS2R R14, SRZ ;  /* 0x00000000000e7805 */ /* 0x000fe4000001ff00 */
[----:B------:R-:W-:-:S07]  /*0380*/  CS2R R16, SRZ ;  /* 0x0000000000107805 */ /* 0x000fce000001ff00 */
[----:B------:R-:W3:Y:S04]  /*0390*/  @!P0 LDG.E R7, desc[UR12][R10.64+0x4] ;  /* 0x0000040c0a078981 */ /* 0x000ee8000c1e1900 */
[----:B------:R-:W4:Y:S04]  /*03a0*/  @!P0 LDG.E R12, desc[UR12][R10.64+0x8] ;  /* 0x0000080c0a0c8981 */ /* 0x000f28000c1e1900 */
[----:B------:R-:W5:Y:S04]  /*03b0*/  @!P0 LDG.E R13, desc[UR12][R10.64+0xc] ;  /* 0x00000c0c0a0d8981 */ /* 0x000f68000c1e1900 */
[----:B------:R-:W5:Y:S04]  /*03c0*/  @!P0 LDG.E R14, desc[UR12][R10.64+0x10] ;  /* 0x0000100c0a0e8981 */ /* 0x000f68000c1e1900 */
[----:B------:R-:W5:Y:S04]  /*03d0*/  @!P0 LDG.E R15, desc[UR12][R10.64+0x14] ;  /* 0x0000140c0a0f8981 */ /* 0x000f68000c1e1900 */
[----:B------:R-:W5:Y:S04]  /*03e0*/  @!P0 LDG.E R16, desc[UR12][R10.64+0x18] ;  /* 0x0000180c0a108981 */ /* 0x000f68000c1e1900 */
[----:B------:R-:W5:Y:S01]  /*03f0*/  @!P0 LDG.E R17, desc[UR12][R10.64+0x1c] ;  /* 0x00001c0c0a118981 */ /* 0x000f62000c1e1900 */
[----:B------:R-:W-:Y:S01]  /*0400*/  IADD3 R6, PT, PT, R0, UR4, RZ ;  /* 0x0000000400067c10 */ /* 0x000fe2000fffe0ff */
[----:B------:R-:W-:-:S03]  /*0410*/  UIADD3 UR4, UP1, UPT, UR4, 0x8, URZ ;  /* 0x0000000804047890 */ /* 0x000fc6000ff3e0ff */
[----:B------:R-:W-:Y:S01]  /*0420*/  LEA R6, R6, UR10, 0x2 ;  /* 0x0000000a06067c11 */ /* 0x000fe2000f8e10ff */
[----:B------:R-:W-:Y:S02]  /*0430*/  UIADD3.X UR5, UPT, UPT, URZ, UR5, URZ, UP1, !UPT ;  /* 0x00000005ff057290 */ /* 0x000fe40008ffe4ff */
[----:B------:R-:W-:-:S04]  /*0440*/  UISETP.NE.U32.AND UP1, UPT, UR4, UR6, UPT ;  /* 0x000000060400728c */ /* 0x000fc8000bf25070 */
[----:B------:R-:W-:Y:S01]  /*0450*/  UISETP.NE.AND.EX UP1, UPT, UR5, UR7, UPT, UP1 ;  /* 0x000000070500728c */ /* 0x000fe2000bf25310 */
[----:B--2---:R0:W-:Y:S04]  /*0460*/  STS [R6], R5 ;  /* 0x0000000506007388 */ /* 0x0041e80000000800 */
[----:B---3--:R0:W-:Y:S04]  /*0470*/  STS [R6+0x4], R7 ;  /* 0x0000040706007388 */ /* 0x0081e80000000800 */
[----:B----4-:R0:W-:Y:S04]  /*0480*/  STS [R6+0x8], R12 ;  /* 0x0000080c06007388 */ /* 0x0101e80000000800 */
[----:B-----5:R0:W-:Y:S04]  /*0490*/  STS [R6+0xc], R13 ;  /* 0x00000c0d06007388 */ /* 0x0201e80000000800 */
[----:B------:R0:W-:Y:S04]  /*04a0*/  STS [R6+0x10], R14 ;  /* 0x0000100e06007388 */ /* 0x0001e80000000800 */
[----:B------:R0:W-:Y:S04]  /*04b0*/  STS [R6+0x14], R15 ;  /* 0x0000140f06007388 */ /* 0x0001e80000000800 */
[----:B------:R0:W-:Y:S04]  /*04c0*/  STS [R6+0x18], R16 ;  /* 0x0000181006007388 */ /* 0x0001e80000000800 */
[----:B------:R0:W-:Y:S01]  /*04d0*/  STS [R6+0x1c], R17 ;  /* 0x00001c1106007388 */ /* 0x0001e20000000800 */
[----:B------:R-:W-:Y:S05]  /*04e0*/  BRA.U UP1, `(.L_x_2) ;  /* 0xfffffffd01607547 */ /* 0x000fea000b83ffff */
.L_x_1:
[----:B------:R-:W-:Y:S05]  /*04f0*/  BRA.U !UP0, `(.L_x_0) ;  /* 0x0000000508647547 */ /* 0x000fea000b800000 */
[----:B------:R-:W-:Y:S02]  /*0500*/  UISETP.GE.U32.AND UP1, UPT, UR16, 0x4, UPT ;  /* 0x000000041000788c */ /* 0x000fe4000bf26070 */
[----:B------:R-:W-:Y:S02]  /*0510*/  ULOP3.LUT UR10, UR8, 0x3, URZ, 0xc0, !UPT ;  /* 0x00000003080a7892 */ /* 0x000fe4000f8ec0ff */
[----:B------:R-:W-:Y:S02]  /*0520*/  UISETP.GE.U32.AND.EX UP1, UPT, URZ, URZ, UPT, UP1 ;  /* 0x000000ffff00728c */ /* 0x000fe4000bf26110 */
[----:B------:R-:W-:-:S04]  /*0530*/  UISETP.NE.U32.AND UP0, UPT, UR10, URZ, UPT ;  /* 0x000000ff0a00728c */ /* 0x000fc8000bf05070 */
[----:B------:R-:W-:-:S03]  /*0540*/  UISETP.NE.AND.EX UP0, UPT, URZ, URZ, UPT, UP0 ;  /* 0x000000ffff00728c */ /* 0x000fc6000bf05300 */
[----:B------:R-:W-:Y:S08]  /*0550*/  BRA.U !UP1, `(.L_x_3) ;  /* 0x0000000109787547 */ /* 0x000ff0000b800000 */
[----:B------:R-:W1:Y:S01]  /*0560*/  LDCU.64 UR4, c[0x0][0x3b0] ;  /* 0x00007600ff0477ac */ /* 0x000e620008000a00 */
[----:B0-----:R-:W-:Y:S01]  /*0570*/  MOV R6, UR6 ;  /* 0x0000000600067c02 */ /* 0x001fe20008000f00 */
[----:B------:R-:W-:Y:S01]  /*0580*/  IMAD.U32 R7, RZ, RZ, UR7 ;  /* 0x00000007ff077e24 */ /* 0x000fe2000f8e00ff */
[----:B------:R-:W-:Y:S01]  /*0590*/  CS2R R12, SRZ ;  /* 0x00000000000c7805 */ /* 0x000fe2000001ff00 */
[----:B------:R-:W0:Y:S01]  /*05a0*/  LDCU.64 UR14, c[0x0][0x380] ;  /* 0x00007000ff0e77ac */ /* 0x000e220008000a00 */
[----:B------:R-:W-:Y:S02]  /*05b0*/  IMAD R5, R4, UR8, RZ ;  /* 0x0000000804057c24 */ /* 0x000fe4000f8e02ff */
[----:B------:R-:W-:-:S04]  /*05c0*/  IMAD.WIDE.U32 R6, R2, UR8, R6 ;  /* 0x0000000802067c25 */ /* 0x000fc8000f8e0006 */
[----:B------:R-:W-:-:S05]  /*05d0*/  IMAD R5, R2, UR9, R5 ;  /* 0x0000000902057c24 */ /* 0x000fca000f8e0205 */
[----:B------:R-:W-:Y:S01]  /*05e0*/  IADD3 R5, PT, PT, R5, R7, RZ ;  /* 0x0000000705057210 */ /* 0x000fe20007ffe0ff */
[----:B------:R-:W-:Y:S01]  /*05f0*/  IMAD.MOV.U32 R7, RZ, RZ, RZ ;  /* 0x000000ffff077224 */ /* 0x000fe200078e00ff */
[----:B-1----:R-:W-:-:S04]  /*0600*/  ISETP.GE.U32.AND P0, PT, R2, UR4, PT ;  /* 0x0000000402007c0c */ /* 0x002fc8000bf06070 */
[----:B------:R-:W-:Y:S02]  /*0610*/  ISETP.GE.U32.AND.EX P0, PT, R4, UR5, PT, P0 ;  /* 0x0000000504007c0c */ /* 0x000fe4000bf06100 */
[----:B0-----:R-:W-:-:S04]  /*0620*/  LEA R10, P1, R6, UR14, 0x2 ;  /* 0x0000000e060a7c11 */ /* 0x001fc8000f8210ff */
[----:B------:R-:W-:Y:S02]  /*0630*/  LEA.HI.X R11, R6, UR15, R5, 0x2, P1 ;  /* 0x0000000f060b7c11 */ /* 0x000fe400088f1405 */
[----:B------:R-:W-:-:S05]  /*0640*/  MOV R5, RZ ;  /* 0x000000ff00057202 */ /* 0x000fca0000000f00 */
[----:B------:R-:W2:Y:S04]  /*0650*/  @!P0 LDG.E R7, desc[UR12][R10.64+0x4] ;  /* 0x0000040c0a078981 */ /* 0x000ea8000c1e1900 */
[----:B------:R-:W3:Y:S04]  /*0660*/  @!P0 LDG.E R5, desc[UR12][R10.64] ;  /* 0x0000000c0a058981 */ /* 0x000ee8000c1e1900 */
[----:B------:R-:W4:Y:S04]  /*0670*/  @!P0 LDG.E R12, desc[UR12][R10.64+0x8] ;  /* 0x0000080c0a0c8981 */ /* 0x000f28000c1e1900 */
[----:B------:R-:W5:Y:S01]  /*0680*/  @!P0 LDG.E R13, desc[UR12][R10.64+0xc] ;  /* 0x00000c0c0a0d8981 */ /* 0x000f62000c1e1900 */
[----:B------:R-:W0:Y:S01]  /*0690*/  S2UR UR5, SR_CgaCtaId ;  /* 0x00000000000579c3 */ /* 0x000e220000008800 */
[----:B------:R-:W-:Y:S01]  /*06a0*/  UMOV UR4, 0x400 ;  /* 0x0000040000047882 */ /* 0x000fe20000000000 */
[----:B------:R-:W-:Y:S01]  /*06b0*/  IADD3 R6, PT, PT, R0, UR6, RZ ;  /* 0x0000000600067c10 */ /* 0x000fe2000fffe0ff */
[----:B0-----:R-:W-:-:S06]  /*06c0*/  ULEA UR4, UR5, UR4, 0x18 ;  /* 0x0000000405047291 */ /* 0x001fcc000f8ec0ff */
[----:B------:R-:W-:Y:S01]  /*06d0*/  LEA R6, R6, UR4, 0x2 ;  /* 0x0000000406067c11 */ /* 0x000fe2000f8e10ff */
[----:B------:R-:W-:-:S04]  /*06e0*/  UIADD3 UR6, UP1, UPT, UR6, 0x4, URZ ;  /* 0x0000000406067890 */ /* 0x000fc8000ff3e0ff */
[----:B------:R-:W-:Y:S01]  /*06f0*/  UIADD3.X UR7, UPT, UPT, URZ, UR7, URZ, UP1, !UPT ;  /* 0x00000007ff077290 */ /* 0x000fe20008ffe4ff */
[----:B--2---:R1:W-:Y:S04]  /*0700*/  STS [R6+0x4], R7 ;  /* 0x0000040706007388 */ /* 0x0043e80000000800 */
[----:B---3--:R1:W-:Y:S04]  /*0710*/  STS [R6], R5 ;  /* 0x0000000506007388 */ /* 0x0083e80000000800 */
[----:B----4-:R1:W-:Y:S04]  /*0720*/  STS [R6+0x8], R12 ;  /* 0x0000080c06007388 */ /* 0x0103e80000000800 */
[----:B-----5:R1:W-:Y:S02]  /*0730*/  STS [R6+0xc], R13 ;  /* 0x00000c0d06007388 */ /* 0x0203e40000000800 */
.L_x_3:
[----:B------:R-:W-:Y:S05]  /*0740*/  BRA.U !UP0, `(.L_x_0) ;  /* 0x0000000108d07547 */ /* 0x000fea000b800000 */
[----:B------:R-:W-:Y:S02]  /*0750*/  UISETP.NE.U32.AND UP1, UPT, UR10, 0x1, UPT ;  /* 0x000000010a00788c */ /* 0x000fe4000bf25070 */
[----:B------:R-:W-:Y:S02]  /*0760*/  ULOP3.LUT UR4, UR8, 0x1, URZ, 0xc0, !UPT ;  /* 0x0000000108047892 */ /* 0x000fe4000f8ec0ff */
[----:B------:R-:W-:Y:S02]  /*0770*/  UISETP.NE.AND.EX UP1, UPT, URZ, URZ, UPT, UP1 ;  /* 0x000000ffff00728c */ /* 0x000fe4000bf25310 */
[----:B------:R-:W-:-:S04]  /*0780*/  UISETP.NE.U32.AND UP0, UPT, UR4, 0x1, UPT ;  /* 0x000000010400788c */ /* 0x000fc8000bf05070 */
[----:B------:R-:W-:-:S03]  /*0790*/  UISETP.NE.U32.AND.EX UP0, UPT, URZ, URZ, UPT, UP0 ;  /* 0x000000ffff00728c */ /* 0x000fc6000bf05100 */
[----:B------:R-:W-:Y:S08]  /*07a0*/  BRA.U !UP1, `(.L_x_4) ;  /* 0x0000000109647547 */ /* 0x000ff0000b800000 */
[----:B------:R-:W2:Y:S01]  /*07b0*/  LDCU.64 UR4, c[0x0][0x3b0] ;  /* 0x00007600ff0477ac */ /* 0x000ea20008000a00 */
[----:B01----:R-:W-:Y:S01]  /*07c0*/  MOV R6, UR6 ;  /* 0x0000000600067c02 */ /* 0x003fe20008000f00 */
[----:B------:R-:W-:Y:S01]  /*07d0*/  IMAD.U32 R7, RZ, RZ, UR7 ;  /* 0x00000007ff077e24 */ /* 0x000fe2000f8e00ff */
[----:B------:R-:W0:Y:S01]  /*07e0*/  LDCU.64 UR14, c[0x0][0x380] ;  /* 0x00007000ff0e77ac */ /* 0x000e220008000a00 */
[----:B------:R-:W-:Y:S02]  /*07f0*/  IMAD R5, R4, UR8, RZ ;  /* 0x0000000804057c24 */ /* 0x000fe4000f8e02ff */
[----:B------:R-:W-:-:S04]  /*0800*/  IMAD.WIDE.U32 R6, R2, UR8, R6 ;  /* 0x0000000802067c25 */ /* 0x000fc8000f8e0006 */
[----:B------:R-:W-:-:S05]  /*0810*/  IMAD R5, R2, UR9, R5 ;  /* 0x0000000902057c24 */ /* 0x000fca000f8e0205 */
[----:B------:R-:W-:Y:S02]  /*0820*/  IADD3 R5, PT, PT, R5, R7, RZ ;  /* 0x0000000705057210 */ /* 0x000fe40007ffe0ff */
[----:B--2---:R-:W-:Y:S02]  /*0830*/  ISETP.GE.U32.AND P0, PT, R2, UR4, PT ;  /* 0x0000000402007c0c */ /* 0x004fe4000bf06070 */
[----:B0-----:R-:W-:Y:S02]  /*0840*/  LEA R10, P1, R6, UR14, 0x2 ;  /* 0x0000000e060a7c11 */ /* 0x001fe4000f8210ff */
[----:B------:R-:W-:Y:S02]  /*0850*/  ISETP.GE.U32.AND.EX P0, PT, R4, UR5, PT, P0 ;  /* 0x0000000504007c0c */ /* 0x000fe4000bf06100 */
[----:B------:R-:W-:Y:S01]  /*0860*/  LEA.HI.X R11, R6, UR15, R5, 0x2, P1 ;  /* 0x0000000f060b7c11 */ /* 0x000fe200088f1405 */
[----:B------:R-:W-:Y:S02]  /*0870*/  HFMA2 R5, -RZ, RZ, 0, 0 ;  /* 0x00000000ff057431 */ /* 0x000fe400000001ff */
[----:B------:R-:W-:-:S08]  /*0880*/  IMAD.MOV.U32 R6, RZ, RZ, RZ ;  /* 0x000000ffff067224 */ /* 0x000fd000078e00ff */
[----:B------:R-:W2:Y:S04]  /*0890*/  @!P0 LDG.E R5, desc[UR12][R10.64] ;  /* 0x0000000c0a058981 */ /* 0x000ea8000c1e1900 */
[----:B------:R-:W3:Y:S01]  /*08a0*/  @!P0 LDG.E R6, desc[UR12][R10.64+0x4] ;  /* 0x0000040c0a068981 */ /* 0x000ee2000c1e1900 */
[----:B------:R-:W0:Y:S01]  /*08b0*/  S2UR UR5, SR_CgaCtaId ;  /* 0x00000000000579c3 */ /* 0x000e220000008800 */
[----:B------:R-:W-:Y:S01]  /*08c0*/  UMOV UR4, 0x400 ;  /* 0x0000040000047882 */ /* 0x000fe20000000000 */
[----:B------:R-:W-:Y:S01]  /*08d0*/  IADD3 R7, PT, PT, R0, UR6, RZ ;  /* 0x0000000600077c10 */ /* 0x000fe2000fffe0ff */
[----:B------:R-:W-:-:S04]  /*08e0*/  UIADD3 UR6, UP1, UPT, UR6, 0x2, URZ ;  /* 0x0000000206067890 */ /* 0x000fc8000ff3e0ff */
[----:B------:R-:W-:Y:S02]  /*08f0*/  UIADD3.X UR7, UPT, UPT, URZ, UR7, URZ, UP1, !UPT ;  /* 0x00000007ff077290 */ /* 0x000fe40008ffe4ff */
[----:B0-----:R-:W-:-:S06]  /*0900*/  ULEA UR4, UR5, UR4, 0x18 ;  /* 0x0000000405047291 */ /* 0x001fcc000f8ec0ff */
[----:B------:R-:W-:-:S05]  /*0910*/  LEA R7, R7, UR4, 0x2 ;  /* 0x0000000407077c11 */ /* 0x000fca000f8e10ff */
[----:B--2---:R2:W-:Y:S04]  /*0920*/  STS [R7], R5 ;  /* 0x0000000507007388 */ /* 0x0045e80000000800 */
[----:B---3--:R2:W-:Y:S02]  /*0930*/  STS [R7+0x4], R6 ;  /* 0x0000040607007388 */ /* 0x0085e40000000800 */
.L_x_4:
[----:B------:R-:W-:Y:S05]  /*0940*/  BRA.U UP0, `(.L_x_0) ;  /* 0x0000000100507547 */ /* 0x000fea000b800000 */
[----:B------:R-:W3:Y:S01]  /*0950*/  LDCU.64 UR4, c[0x0][0x3b0] ;  /* 0x00007600ff0477ac */ /* 0x000ee20008000a00 */
[----:B012---:R-:W-:Y:S01]  /*0960*/  MOV R6, UR6 ;  /* 0x0000000600067c02 */ /* 0x007fe20008000f00 */
[----:B------:R-:W-:Y:S01]  /*0970*/  IMAD.U32 R7, RZ, RZ, UR7 ;  /* 0x00000007ff077e24 */ /* 0x000fe2000f8e00ff */
[----:B---3--:R-:W-:-:S04]  /*0980*/  ISETP.GE.U32.AND P0, PT, R2, UR4, PT ;  /* 0x0000000402007c0c */ /* 0x008fc8000bf06070 */
[----:B------:R-:W-:-:S13]  /*0990*/  ISETP.GE.U32.AND.EX P0, PT, R4, UR5, PT, P0 ;  /* 0x0000000504007c0c */ /* 0x000fda000bf06100 */
[----:B------:R-:W0:Y:S01]  /*09a0*/  @!P0 LDC.64 R10, c[0x0][0x380] ;  /* 0x0000e000ff0a8b82 */ /* 0x000e220000000a00 */
[----:B------:R-:W-:Y:S02]  /*09b0*/  @!P0 IMAD R3, R4, UR8, RZ ;  /* 0x0000000804038c24 */ /* 0x000fe4000f8e02ff */
[----:B------:R-:W-:-:S04]  /*09c0*/  @!P0 IMAD.WIDE.U32 R4, R2, UR8, R6 ;  /* 0x0000000802048c25 */ /* 0x000fc8000f8e0006 */
[----:B------:R-:W-:-:S05]  /*09d0*/  @!P0 IMAD R3, R2, UR9, R3 ;  /* 0x0000000902038c24 */ /* 0x000fca000f8e0203 */
[----:B------:R-:W-:Y:S02]  /*09e0*/  @!P0 IADD3 R3, PT, PT, R3, R5, RZ ;  /* 0x0000000503038210 */ /* 0x000fe40007ffe0ff */
[----:B0-----:R-:W-:-:S04]  /*09f0*/  @!P0 LEA R2, P1, R4, R10, 0x2 ;  /* 0x0000000a04028211 */ /* 0x001fc800078210ff */
[----:B------:R-:W-:Y:S02]  /*0a00*/  @!P0 LEA.HI.X R3, R4, R11, R3, 0x2, P1 ;  /* 0x0000000b04038211 */ /* 0x000fe400008f1403 */
[----:B------:R-:W-:-:S06]  /*0a10*/  MOV R4, RZ ;  /* 0x000000ff00047202 */ /* 0x000fcc0000000f00 */
[----:B------:R-:W2:Y:S01]  /*0a20*/  @!P0 LDG.E R4, desc[UR12][R2.64] ;  /* 0x0000000c02048981 */ /* 0x000ea2000c1e1900 */
[----:B------:R-:W0:Y:S01]  /*0a30*/  S2UR UR5, SR_CgaCtaId ;  /* 0x00000000000579c3 */ /* 0x000e220000008800 */
[----:B------:R-:W-:Y:S01]  /*0a40*/  UMOV UR4, 0x400 ;  /* 0x0000040000047882 */ /* 0x000fe20000000000 */
[----:B------:R-:W-:Y:S01]  /*0a50*/  VIADD R0, R0, UR6 ;  /* 0x0000000600007c36 */ /* 0x000fe20008000000 */
[----:B0-----:R-:W-:-:S06]  /*0a60*/  ULEA UR4, UR5, UR4, 0x18 ;  /* 0x0000000405047291 */ /* 0x001fcc000f8ec0ff */
[----:B------:R-:W-:-:S05]  /*0a70*/  LEA R5, R0, UR4, 0x2 ;  /* 0x0000000400057c11 */ /* 0x000fca000f8e10ff */
[----:B--2---:R3:W-:Y:S02]  /*0a80*/  STS [R5], R4 ;  /* 0x0000000405007388 */ /* 0x0047e40000000800 */
.L_x_0:
[----:B------:R-:W4:Y:S01]  /*0a90*/  LDC.64 R34, c[0x0][0x3c0] ;  /* 0x0000f000ff227b82 */ /* 0x000f220000000a00 */
[----:B------:R-:W3:Y:S01]  /*0aa0*/  LDCU.64 UR14, c[0x0][0x3b0] ;  /* 0x00007600ff0e77ac */ /* 0x000ee20008000a00 */
[----:B012---:R-:W-:Y:S01]  /*0ab0*/  HFMA2 R7, -RZ, RZ, 0, 0 ;  /* 0x00000000ff077431 */ /* 0x007fe200000001ff */
[----:B------:R-:W-:Y:S01]  /*0ac0*/  MOV R6, R8 ;  /* 0x0000000800067202 */ /* 0x000fe20000000f00 */
[----:B------:R-:W-:Y:S01]  /*0ad0*/  HFMA2 R31, -RZ, RZ, 0, 0 ;  /* 0x00000000ff1f7431 */ /* 0x000fe200000001ff */
[----:B------:R-:W0:Y:S01]  /*0ae0*/  LDCU.128 UR4, c[0x0][0x3a0] ;  /* 0x00007400ff0477ac */ /* 0x000e220008000c00 */
[----:B------:R-:W-:Y:S02]  /*0af0*/  MOV R33, 0xff800000 ;  /* 0xff80000000217802 */ /* 0x000fe40000000f00 */
[----:B----4-:R-:W-:-:S04]  /*0b00*/  IMAD.WIDE.U32 R6, R34, UR11, R6 ;  /* 0x0000000b22067c25 */ /* 0x010fc8000f8e0006 */
[----:B------:R-:W-:Y:S01]  /*0b10*/  IMAD R35, R35, UR11, R7 ;  /* 0x0000000b23237c24 */ /* 0x000fe2000f8e0207 */
[----:B------:R-:W-:Y:S01]  /*0b20*/  BAR.SYNC.DEFER_BLOCKING 0x0 ;  /* 0x0000000000007b1d */ /* 0x000fe20000010000 */
[C---:B---3--:R-:W-:Y:S01]  /*0b30*/  ISETP.GE.U32.AND P0, PT, R6.reuse, UR14, PT ;  /* 0x0000000e06007c0c */ /* 0x048fe2000bf06070 */
[C---:B------:R-:W-:Y:S02]  /*0b40*/  IMAD.SHL.U32 R2, R6.reuse, 0x4, RZ ;  /* 0x0000000406027824 */ /* 0x040fe400078e00ff */
[----:B------:R-:W-:Y:S02]  /*0b50*/  SHF.L.U64.HI R0, R6, 0x2, R35 ;  /* 0x0000000206007819 */ /* 0x000fe40000010223 */
[----:B------:R-:W-:Y:S02]  /*0b60*/  ISETP.GE.U32.AND.EX P0, PT, R35, UR15, PT, P0 ;  /* 0x0000000f23007c0c */ /* 0x000fe4000bf06100 */
[C---:B0-----:R-:W-:Y:S02]  /*0b70*/  IADD3 R4, P1, PT, R2.reuse, UR6, RZ ;  /* 0x0000000602047c10 */ /* 0x041fe4000ff3e0ff */
[----:B------:R-:W-:-:S02]  /*0b80*/  IADD3 R2, P2, PT, R2, UR4, RZ ;  /* 0x0000000402027c10 */ /* 0x000fc4000ff5e0ff */
[C---:B------:R-:W-:Y:S02]  /*0b90*/  IADD3.X R5, PT, PT, R0.reuse, UR7, RZ, P1, !PT ;  /* 0x0000000700057c10 */ /* 0x040fe40008ffe4ff */
[----:B------:R-:W-:Y:S01]  /*0ba0*/  IADD3.X R3, PT, PT, R0, UR5, RZ, P2, !PT ;  /* 0x0000000500037c10 */ /* 0x000fe200097fe4ff */
[----:B------:R-:W0:Y:S04]  /*0bb0*/  LDCU.64 UR4, c[0x0][0x3d8] ;  /* 0x00007b00ff0477ac */ /* 0x000e280008000a00 */
[----:B------:R1:W5:Y:S04]  /*0bc0*/  @!P0 LDG.E R33, desc[UR12][R4.64] ;  /* 0x0000000c04218981 */ /* 0x000368000c1e1900 */
[----:B------:R1:W5:Y:S01]  /*0bd0*/  @!P0 LDG.E R31, desc[UR12][R2.64] ;  /* 0x0000000c021f8981 */ /* 0x000362000c1e1900 */
[----:B0-----:R-:W-:-:S04]  /*0be0*/  UISETP.NE.U32.AND UP0, UPT, UR4, URZ, UPT ;  /* 0x000000ff0400728c */ /* 0x001fc8000bf05070 */
[----:B------:R-:W-:-:S09]  /*0bf0*/  UISETP.NE.AND.EX UP0, UPT, UR5, URZ, UPT, UP0 ;  /* 0x000000ff0500728c */ /* 0x000fd2000bf05300 */
[----:B-1----:R-:W-:Y:S05]  /*0c00*/  BRA.U !UP0, `(.L_x_5) ;  /* 0x0000004508747547 */ /* 0x002fea000b800000 */
[----:B------:R-:W0:Y:S01]  /*0c10*/  S2R R11, SR_CgaCtaId ;  /* 0x00000000000b7919 */ /* 0x000e220000008800 */
[----:B------:R-:W1:Y:S01]  /*0c20*/  LDC R21, c[0x0][0x3c8] ;  /* 0x0000f200ff157b82 */ /* 0x000e620000000800 */
[----:B------:R-:W-:Y:S01]  /*0c30*/  MOV R0, 0x400 ;  /* 0x0000040000007802 */ /* 0x000fe20000000f00 */
[----:B------:R-:W-:Y:S01]  /*0c40*/  IMAD R30, R34, UR8, RZ ;  /* 0x00000008221e7c24 */ /* 0x000fe2000f8e02ff */
[----:B------:R-:W-:Y:S02]  /*0c50*/  UIADD3 UR11, UP0, UPT, UR8, -0x1, URZ ;  /* 0xffffffff080b7890 */ /* 0x000fe4000ff1e0ff */
[----:B------:R-:W-:Y:S01]  /*0c60*/  IMAD R27, R8, UR8, RZ ;  /* 0x00000008081b7c24 */ /* 0x000fe2000f8e02ff */
[----:B------:R-:W-:Y:S02]  /*0c70*/  ULOP3.LUT UR14, UR8, 0x7, URZ, 0xc0, !UPT ;  /* 0x00000007080e7892 */ /* 0x000fe4000f8ec0ff */
[----:B------:R-:W-:Y:S02]  /*0c80*/  ULOP3.LUT UR15, UR8, 0x3, URZ, 0xc0, !UPT ;  /* 0x00000003080f7892 */ /* 0x000fe4000f8ec0ff */
[----:B------:R-:W-:-:S02]  /*0c90*/  ULOP3.LUT UR16, UR8, 0xf, URZ, 0xc0, !UPT ;  /* 0x0000000f08107892 */ /* 0x000fc4000f8ec0ff */
[----:B------:R-:W-:Y:S02]  /*0ca0*/  ULOP3.LUT UR10, UR8, 0xfffffff8, URZ, 0xc0, !UPT ;  /* 0xfffffff8080a7892 */ /* 0x000fe4000f8ec0ff */
[----:B------:R-:W-:Y:S02]  /*0cb0*/  ULOP3.LUT UR17, UR8, 0x1, URZ, 0xc0, !UPT ;  /* 0x0000000108117892 */ /* 0x000fe4000f8ec0ff */
[----:B------:R-:W-:Y:S01]  /*0cc0*/  UIADD3.X UR9, UPT, UPT, UR9, -0x1, URZ, UP0, !UPT ;  /* 0xffffffff09097890 */ /* 0x000fe200087fe4ff */
[----:B------:R-:W-:Y:S01]  /*0cd0*/  UMOV UR4, URZ ;  /* 0x000000ff00047c82 */ /* 0x000fe20008000000 */
[----:B------:R-:W-:Y:S01]  /*0ce0*/  UMOV UR5, URZ ;  /* 0x000000ff00057c82 */ /* 0x000fe20008000000 */
[C---:B-1----:R-:W-:Y:S01]  /*0cf0*/  IMAD R28, R21.reuse, UR8, RZ ;  /* 0x00000008151c7c24 */ /* 0x042fe2000f8e02ff */
[C---:B------:R-:W-:Y:S01]  /*0d00*/  LOP3.LUT R25, R21.reuse, 0x3, RZ, 0xc0, !PT ;  /* 0x0000000315197812 */ /* 0x040fe200078ec0ff */
[----:B------:R-:W-:Y:S01]  /*0d10*/  IMAD R26, R8, R21, RZ ;  /* 0x00000015081a7224 */ /* 0x000fe200078e02ff */
[C---:B------:R-:W-:Y:S01]  /*0d20*/  LOP3.LUT R24, R21.reuse, 0x7, RZ, 0xc0, !PT ;  /* 0x0000000715187812 */ /* 0x040fe200078ec0ff */
[----:B------:R-:W-:Y:S01]  /*0d30*/  IMAD R29, R34, UR8, R28 ;  /* 0x00000008221d7c24 */ /* 0x000fe2000f8e021c */
[----:B------:R-:W-:-:S02]  /*0d40*/  LOP3.LUT R23, R21, 0xfffffffc, RZ, 0xc0, !PT ;  /* 0xfffffffc15177812 */ /* 0x000fc400078ec0ff */
[----:B0-----:R-:W-:Y:S01]  /*0d50*/  LEA R11, R11, R0, 0x18 ;  /* 0x000000000b0b7211 */ /* 0x001fe200078ec0ff */
[----:B------:R-:W-:Y:S01]  /*0d60*/  IMAD R0, R8, UR8, RZ ;  /* 0x0000000808007c24 */ /* 0x000fe2000f8e02ff */
[----:B------:R-:W-:Y:S02]  /*0d70*/  IADD3 R28, PT, PT, R29, R28, RZ ;  /* 0x0000001c1d1c7210 */ /* 0x000fe40007ffe0ff */
[----:B------:R-:W-:Y:S01]  /*0d80*/  LOP3.LUT R22, R21, 0x1, RZ, 0xc0, !PT ;  /* 0x0000000115167812 */ /* 0x000fe200078ec0ff */
[C-C-:B------:R-:W-:Y:S01]  /*0d90*/  IMAD.IADD R19, R29.reuse, 0x1, R0.reuse ;  /* 0x000000011d137824 */ /* 0x140fe200078e0200 */
[-C--:B------:R-:W-:Y:S01]  /*0da0*/  LEA R29, R29, R11.reuse, 0x2 ;  /* 0x0000000b1d1d7211 */ /* 0x080fe200078e10ff */
[C---:B------:R-:W-:Y:S01]  /*0db0*/  IMAD.IADD R20, R30.reuse, 0x1, R0 ;  /* 0x000000011e147824 */ /* 0x040fe200078e0200 */
[-C--:B------:R-:W-:Y:S01]  /*0dc0*/  LEA R30, R30, R11.reuse, 0x2 ;  /* 0x0000000b1e1e7211 */ /* 0x080fe200078e10ff */
[----:B------:R-:W-:Y:S01]  /*0dd0*/  IMAD R28, R28, 0x4, R11 ;  /* 0x000000041c1c7824 */ /* 0x000fe200078e020b */
[----:B------:R-:W-:-:S02]  /*0de0*/  LEA R19, R19, R11, 0x2 ;  /* 0x0000000b13137211 */ /* 0x000fc400078e10ff */
[----:B------:R-:W-:Y:S02]  /*0df0*/  LEA R20, R20, R11, 0x2 ;  /* 0x0000000b14147211 */ /* 0x000fe400078e10ff */
[----:B------:R-:W-:Y:S01]  /*0e00*/  LOP3.LUT R21, R21, 0xfffffff8, RZ, 0xc0, !PT ;  /* 0xfffffff815157812 */ /* 0x000fe200078ec0ff */
[----:B------:R-:W-:Y:S01]  /*0e10*/  VIADD R19, R19, 0x10 ;  /* 0x0000001013137836 */ /* 0x000fe20000000000 */
[----:B------:R-:W-:-:S07]  /*0e20*/  IADD3 R20, PT, PT, R20, 0x10, RZ ;  /* 0x0000001014147810 */ /* 0x000fce0007ffe0ff */
.L_x_60:
[----:B------:R-:W0:Y:S01]  /*0e30*/  LDCU.64 UR22, c[0x0][0x3b8] ;  /* 0x00007700ff1677ac */ /* 0x000e220008000a00 */
[----:B--2--5:R-:W-:Y:S01]  /*0e40*/  MOV R18, R33 ;  /* 0x0000002100127202 */ /* 0x024fe20000000f00 */
[----:B0-----:R-:W-:-:S04]  /*0e50*/  UISETP.NE.U32.AND UP0, UPT, UR22, URZ, UPT ;  /* 0x000000ff1600728c */ /* 0x001fc8000bf05070 */
[----:B------:R-:W-:Y:S01]  /*0e60*/  UISETP.NE.AND.EX UP0, UPT, UR23, URZ, UPT, UP0 ;  /* 0x000000ff1700728c */ /* 0x000fe2000bf05300 */
[----:B------:R-:W-:Y:S08]  /*0e70*/  BAR.SYNC.DEFER_BLOCKING 0x0 ;  /* 0x0000000000007b1d */ /* 0x000ff00000010000 */
[----:B-1-34-:R-:W-:Y:S05]  /*0e80*/  BRA.U !UP0, `(.L_x_6) ;  /* 0x0000001108987547 */ /* 0x01afea000b800000 */
[----:B------:R-:W0:Y:S01]  /*0e90*/  LDC.64 R10, c[0x0][0x3c8] ;  /* 0x0000f200ff0a7b82 */ /* 0x000e220000000a00 */
[----:B------:R-:W-:Y:S01]  /*0ea0*/  UISETP.GE.U32.AND UP1, UPT, UR11, 0x7, UPT ;  /* 0x000000070b00788c */ /* 0x000fe2000bf26070 */
[----:B------:R-:W-:Y:S01]  /*0eb0*/  MOV R38, R8 ;  /* 0x0000000800267202 */ /* 0x000fe20000000f00 */
[----:B------:R-:W-:Y:S01]  /*0ec0*/  IMAD.MOV.U32 R39, RZ, RZ, RZ ;  /* 0x000000ffff277224 */ /* 0x000fe200078e00ff */
[----:B------:R-:W-:Y:S01]  /*0ed0*/  UMOV UR6, URZ ;  /* 0x000000ff00067c82 */ /* 0x000fe20008000000 */
[----:B------:R-:W-:Y:S01]  /*0ee0*/  UISETP.GE.U32.AND.EX UP1, UPT, UR9, URZ, UPT, UP1 ;  /* 0x000000ff0900728c */ /* 0x000fe2000bf26110 */
[----:B------:R-:W-:Y:S01]  /*0ef0*/  UMOV UR7, URZ ;  /* 0x000000ff00077c82 */ /* 0x000fe20008000000 */
[C---:B0-----:R-:W-:Y:S02]  /*0f00*/  IMAD R0, R10.reuse, UR5, RZ ;  /* 0x000000050a007c24 */ /* 0x041fe4000f8e02ff */
[----:B------:R-:W-:-:S04]  /*0f10*/  IMAD.WIDE.U32 R38, R10, UR4, R38 ;  /* 0x000000040a267c25 */ /* 0x000fc8000f8e0026 */
[----:B------:R-:W-:-:S05]  /*0f20*/  IMAD R11, R11, UR4, R0 ;  /* 0x000000040b0b7c24 */ /* 0x000fca000f8e0200 */
[----:B------:R-:W-:Y:S01]  /*0f30*/  IADD3 R37, PT, PT, R39, R11, RZ ;  /* 0x0000000b27257210 */ /* 0x000fe20007ffe0ff */
[----:B------:R-:W-:Y:S06]  /*0f40*/  BRA.U !UP1, `(.L_x_7) ;  /* 0x0000000509547547 */ /* 0x000fec000b800000 */
[----:B------:R-:W0:Y:S01]  /*0f50*/  LDCU.64 UR18, c[0x0][0x388] ;  /* 0x00007100ff1277ac */ /* 0x000e220008000a00 */
[----:B------:R-:W-:Y:S01]  /*0f60*/  IMAD R13, R37, UR22, RZ ;  /* 0x00000016250d7c24 */ /* 0x000fe2000f8e02ff */
[----:B------:R-:W-:Y:S01]  /*0f70*/  MOV R14, R20 ;  /* 0x00000014000e7202 */ /* 0x000fe20000000f00 */
[C---:B------:R-:W-:Y:S01]  /*0f80*/  IMAD.WIDE.U32 R10, R38.reuse, UR22, RZ ;  /* 0x00000016260a7c25 */ /* 0x040fe2000f8e00ff */
[----:B------:R-:W1:Y:S03]  /*0f90*/  LDCU.64 UR20, c[0x0][0x390] ;  /* 0x00007200ff1477ac */ /* 0x000e660008000a00 */
[----:B------:R-:W-:Y:S01]  /*0fa0*/  IMAD R13, R38, UR23, R13 ;  /* 0x00000017260d7c24 */ /* 0x000fe2000f8e020d */
[----:B------:R-:W2:Y:S01]  /*0fb0*/  LDCU.64 UR24, c[0x0][0x3b0] ;  /* 0x00007600ff1877ac */ /* 0x000ea20008000a00 */
[C---:B------:R-:W-:Y:S02]  /*0fc0*/  SHF.L.U32 R0, R10.reuse, 0x2, RZ ;  /* 0x000000020a007819 */ /* 0x040fe400000006ff */
[----:B------:R-:W-:Y:S01]  /*0fd0*/  IMAD.IADD R11, R11, 0x1, R13 ;  /* 0x000000010b0b7824 */ /* 0x000fe200078e020d */
[----:B------:R-:W3:Y:S04]  /*0fe0*/  LDCU UR7, c[0x0][0x3bc] ;  /* 0x00007780ff0777ac */ /* 0x000ee80008000800 */
[----:B------:R-:W-:Y:S01]  /*0ff0*/  SHF.L.U64.HI R11, R10, 0x2, R11 ;  /* 0x000000020a0b7819 */ /* 0x000fe2000001020b */
[----:B------:R-:W4:Y:S01]  /*1000*/  LDCU.64 UR22, c[0x0][0x3b0] ;  /* 0x00007600ff1677ac */ /* 0x000f220008000a00 */
[C---:B0-----:R-:W-:Y:S01]  /*1010*/  IADD3 R12, P1, PT, R0.reuse, UR18, RZ ;  /* 0x00000012000c7c10 */ /* 0x041fe2000ff3e0ff */
[----:B------:R-:W-:Y:S01]  /*1020*/  UMOV UR6, UR10 ;  /* 0x0000000a00067c82 */ /* 0x000fe20008000000 */
[----:B-1----:R-:W-:-:S02]  /*1030*/  IADD3 R0, P3, PT, R0, UR20, RZ ;  /* 0x0000001400007c10 */ /* 0x002fc4000ff7e0ff */
[----:B------:R-:W-:Y:S02]  /*1040*/  IADD3 R12, P2, PT, R12, 0x10, RZ ;  /* 0x000000100c0c7810 */ /* 0x000fe40007f5e0ff */
[----:B--2---:R-:W-:Y:S02]  /*1050*/  ISETP.GE.U32.AND P0, PT, R38, UR24, PT ;  /* 0x0000001826007c0c */ /* 0x004fe4000bf06070 */
[----:B------:R-:W-:Y:S02]  /*1060*/  IADD3 R10, P4, PT, R0, 0x10, RZ ;  /* 0x00000010000a7810 */ /* 0x000fe40007f9e0ff */
[--C-:B------:R-:W-:Y:S02]  /*1070*/  IADD3.X R13, PT, PT, RZ, UR19, R11.reuse, P2, P1 ;  /* 0x00000013ff0d7c10 */ /* 0x100fe400097e240b */
[----:B------:R-:W-:Y:S02]  /*1080*/  ISETP.GE.U32.AND.EX P0, PT, R37, UR25, PT, P0 ;  /* 0x0000001925007c0c */ /* 0x000fe4000bf06100 */
[----:B------:R-:W-:-:S02]  /*1090*/  IADD3.X R11, PT, PT, RZ, UR21, R11, P4, P3 ;  /* 0x00000015ff0b7c10 */ /* 0x000fc4000a7e640b */
[----:B---34-:R-:W-:-:S09]  /*10a0*/  MOV R0, R19 ;  /* 0x0000001300007202 */ /* 0x018fd20000000f00 */
.L_x_8:
[----:B------:R-:W-:Y:S01]  /*10b0*/  ISETP.GE.U32.AND P1, PT, R38, UR22, PT ;  /* 0x0000001626007c0c */ /* 0x000fe2000bf26070 */
[----:B------:R-:W2:Y:S03]  /*10c0*/  @!P0 LDG.E R41, desc[UR12][R12.64+-0x10] ;  /* 0xfffff00c0c298981 */ /* 0x000ea6000c1e1900 */
[----:B------:R-:W-:Y:S01]  /*10d0*/  ISETP.GE.U32.AND.EX P1, PT, R37, UR23, PT, P1 ;  /* 0x0000001725007c0c */ /* 0x000fe2000bf26110 */
[----:B------:R-:W3:-:S12]  /*10e0*/  @!P0 LDG.E R43, desc[UR12][R10.64+-0x10] ;  /* 0xfffff00c0a2b8981 */ /* 0x000ed8000c1e1900 */
[----:B------:R-:W4:Y:S04]  /*10f0*/  @!P1 LDG.E R45, desc[UR12][R12.64+-0xc] ;  /* 0xfffff40c0c2d9981 */ /* 0x000f28000c1e1900 */
[----:B------:R-:W5:Y:S04]  /*1100*/  @!P1 LDG.E R16, desc[UR12][R10.64+-0xc] ;  /* 0xfffff40c0a109981 */ /* 0x000f68000c1e1900 */
        /* <DEDUP_REMOVED lines=8> */
[----:B--2---:R0:W-:Y:S04]  /*1190*/  @!P0 STS [R14+-0x10], R41 ;  /* 0xfffff0290e008388 */ /* 0x0041e80000000800 */
[----:B---3--:R1:W-:Y:S04]  /*11a0*/  @!P0 STS [R0+-0x10], R43 ;  /* 0xfffff02b00008388 */ /* 0x0083e80000000800 */
[----:B0-----:R-:W2:Y:S04]  /*11b0*/  @!P1 LDG.E R41, desc[UR12][R10.64] ;  /* 0x0000000c0a299981 */ /* 0x001ea8000c1e1900 */
[----:B------:R-:W-:Y:S04]  /*11c0*/  @P0 STS [R14+-0x10], RZ ;  /* 0xfffff0ff0e000388 */ /* 0x000fe80000000800 */
[----:B-1----:R-:W3:Y:S04]  /*11d0*/  @!P1 LDG.E R43, desc[UR12][R12.64+0x4] ;  /* 0x0000040c0c2b9981 */ /* 0x002ee8000c1e1900 */
[----:B------:R-:W-:Y:S04]  /*11e0*/  @P0 STS [R0+-0x10], RZ ;  /* 0xfffff0ff00000388 */ /* 0x000fe80000000800 */
[----:B------:R-:W-:Y:S04]  /*11f0*/  @P1 STS [R14+-0xc], RZ ;  /* 0xfffff4ff0e001388 */ /* 0x000fe80000000800 */
[----:B------:R-:W-:Y:S04]  /*1200*/  @P1 STS [R0+-0xc], RZ ;  /* 0xfffff4ff00001388 */ /* 0x000fe80000000800 */
[----:B----4-:R0:W-:Y:S04]  /*1210*/  @!P1 STS [R14+-0xc], R45 ;  /* 0xfffff42d0e009388 */ /* 0x0101e80000000800 */
[----:B-----5:R1:W-:Y:S04]  /*1220*/  @!P1 STS [R0+-0xc], R16 ;  /* 0xfffff41000009388 */ /* 0x0203e80000000800 */
[----:B0-----:R0:W4:Y:S04]  /*1230*/  @!P1 LDG.E R45, desc[UR12][R10.64+0x8] ;  /* 0x0000080c0a2d9981 */ /* 0x001128000c1e1900 */
[----:B-1----:R-:W5:Y:S04]  /*1240*/  @!P1 LDG.E R16, desc[UR12][R12.64+0xc] ;  /* 0x00000c0c0c109981 */ /* 0x002f68000c1e1900 */
[----:B------:R-:W-:Y:S04]  /*1250*/  @P1 STS [R14+-0x8], RZ ;  /* 0xfffff8ff0e001388 */ /* 0x000fe80000000800 */
[----:B------:R-:W-:Y:S04]  /*1260*/  @P1 STS [R0+-0x8], RZ ;  /* 0xfffff8ff00001388 */ /* 0x000fe80000000800 */
[----:B------:R-:W-:Y:S04]  /*1270*/  @!P1 STS [R14+-0x8], R32 ;  /* 0xfffff8200e009388 */ /* 0x000fe80000000800 */
[----:B------:R-:W-:Y:S04]  /*1280*/  @!P1 STS [R0+-0x8], R34 ;  /* 0xfffff82200009388 */ /* 0x000fe80000000800 */
[----:B------:R-:W-:Y:S04]  /*1290*/  @P1 STS [R14+-0x4], RZ ;  /* 0xfffffcff0e001388 */ /* 0x000fe80000000800 */
[----:B------:R-:W-:Y:S01]  /*12a0*/  @P1 STS [R0+-0x4], RZ ;  /* 0xfffffcff00001388 */ /* 0x000fe20000000800 */
[----:B------:R-:W-:-:S03]  /*12b0*/  UIADD3 UR6, UP1, UPT, UR6, -0x8, URZ ;  /* 0xfffffff806067890 */ /* 0x000fc6000ff3e0ff */
[----:B------:R-:W-:Y:S04]  /*12c0*/  @!P1 STS [R14+-0x4], R15 ;  /* 0xfffffc0f0e009388 */ /* 0x000fe80000000800 */
[----:B------:R-:W-:Y:S04]  /*12d0*/  @!P1 STS [R0+-0x4], R17 ;  /* 0xfffffc1100009388 */ /* 0x000fe80000000800 */
[----:B------:R-:W-:Y:S04]  /*12e0*/  @P1 STS [R14], RZ ;  /* 0x000000ff0e001388 */ /* 0x000fe80000000800 */
[----:B------:R-:W-:Y:S01]  /*12f0*/  @P1 STS [R0], RZ ;  /* 0x000000ff00001388 */ /* 0x000fe20000000800 */
[----:B------:R-:W-:-:S03]  /*1300*/  UIADD3.X UR7, UPT, UPT, UR7, -0x1, URZ, UP1, !UPT ;  /* 0xffffffff07077890 */ /* 0x000fc60008ffe4ff */
[----:B------:R-:W-:Y:S01]  /*1310*/  @!P1 STS [R14], R36 ;  /* 0x000000240e009388 */ /* 0x000fe20000000800 */
[----:B------:R-:W-:-:S04]  /*1320*/  UISETP.NE.U32.AND UP1, UPT, UR6, URZ, UPT ;  /* 0x000000ff0600728c */ /* 0x000fc8000bf25070 */
[----:B------:R-:W-:Y:S01]  /*1330*/  UISETP.NE.AND.EX UP1, UPT, UR7, URZ, UPT, UP1 ;  /* 0x000000ff0700728c */ /* 0x000fe2000bf25310 */
[----:B0-----:R-:W-:-:S04]  /*1340*/  IADD3 R10, P2, PT, R10, 0x20, RZ ;  /* 0x000000200a0a7810 */ /* 0x001fc80007f5e0ff */
[----:B------:R-:W-:Y:S01]  /*1350*/  IADD3.X R11, PT, PT, RZ, R11, RZ, P2, !PT ;  /* 0x0000000bff0b7210 */ /* 0x000fe200017fe4ff */
[----:B--2---:R-:W-:Y:S04]  /*1360*/  @!P1 STS [R0], R41 ;  /* 0x0000002900009388 */ /* 0x004fe80000000800 */
[----:B------:R-:W-:Y:S04]  /*1370*/  @P1 STS [R14+0x4], RZ ;  /* 0x000004ff0e001388 */ /* 0x000fe80000000800 */
[----:B------:R-:W-:Y:S04]  /*1380*/  @P1 STS [R0+0x4], RZ ;  /* 0x000004ff00001388 */ /* 0x000fe80000000800 */
[----:B---3--:R-:W-:Y:S04]  /*1390*/  @!P1 STS [R14+0x4], R43 ;  /* 0x0000042b0e009388 */ /* 0x008fe80000000800 */
[----:B------:R-:W-:Y:S04]  /*13a0*/  @!P1 STS [R0+0x4], R40 ;  /* 0x0000042800009388 */ /* 0x000fe80000000800 */
[----:B------:R-:W-:Y:S04]  /*13b0*/  @P1 STS [R14+0x8], RZ ;  /* 0x000008ff0e001388 */ /* 0x000fe80000000800 */
[----:B------:R-:W-:Y:S04]  /*13c0*/  @P1 STS [R0+0x8], RZ ;  /* 0x000008ff00001388 */ /* 0x000fe80000000800 */
[----:B------:R-:W-:Y:S04]  /*13d0*/  @!P1 STS [R14+0x8], R42 ;  /* 0x0000082a0e009388 */ /* 0x000fe80000000800 */
[----:B----4-:R-:W-:Y:S04]  /*13e0*/  @!P1 STS [R0+0x8], R45 ;  /* 0x0000082d00009388 */ /* 0x010fe80000000800 */
[----:B------:R-:W-:Y:S04]  /*13f0*/  @P1 STS [R14+0xc], RZ ;  /* 0x00000cff0e001388 */ /* 0x000fe80000000800 */
[----:B------:R-:W-:Y:S04]  /*1400*/  @P1 STS [R0+0xc], RZ ;  /* 0x00000cff00001388 */ /* 0x000fe80000000800 */
[----:B-----5:R0:W-:Y:S04]  /*1410*/  @!P1 STS [R14+0xc], R16 ;  /* 0x00000c100e009388 */ /* 0x0201e80000000800 */
[----:B------:R1:W-:Y:S01]  /*1420*/  @!P1 STS [R0+0xc], R44 ;  /* 0x00000c2c00009388 */ /* 0x0003e20000000800 */
[----:B------:R-:W-:-:S05]  /*1430*/  IADD3 R12, P1, PT, R12, 0x20, RZ ;  /* 0x000000200c0c7810 */ /* 0x000fca0007f3e0ff */
[----:B------:R-:W-:Y:S01]  /*1440*/  IMAD.X R13, RZ, RZ, R13, P1 ;  /* 0x000000ffff0d7224 */ /* 0x000fe200008e060d */
[----:B0-----:R-:W-:Y:S01]  /*1450*/  IADD3 R14, PT, PT, R14, 0x20, RZ ;  /* 0x000000200e0e7810 */ /* 0x001fe20007ffe0ff */
[----:B-1----:R-:W-:Y:S01]  /*1460*/  VIADD R0, R0, 0x20 ;  /* 0x0000002000007836 */ /* 0x002fe20000000000 */
[----:B------:R-:W-:Y:S06]  /*1470*/  BRA.U UP1, `(.L_x_8) ;  /* 0xfffffffd010c7547 */ /* 0x000fec000b83ffff */
[----:B------:R-:W0:Y:S01]  /*1480*/  LDCU UR7, c[0x0][0x3bc] ;  /* 0x00007780ff0777ac */ /* 0x000e220008000800 */
[----:B------:R-:W-:-:S05]  /*1490*/  UMOV UR6, UR10 ;  /* 0x0000000a00067c82 */ /* 0x000fca0008000000 */
.L_x_7:
[----:B------:R-:W-:-:S04]  /*14a0*/  UISETP.NE.U32.AND UP1, UPT, UR14, URZ, UPT ;  /* 0x000000ff0e00728c */ /* 0x000fc8000bf25070 */
[----:B------:R-:W-:-:S09]  /*14b0*/  UISETP.NE.AND.EX UP1, UPT, URZ, URZ, UPT, UP1 ;  /* 0x000000ffff00728c */ /* 0x000fd2000bf25310 */
[----:B------:R-:W-:Y:S05]  /*14c0*/  BRA.U !UP1, `(.L_x_6) ;  /* 0x0000000d09087547 */ /* 0x000fea000b800000 */
[----:B------:R-:W-:-:S04]  /*14d0*/  UIADD3 UR8, UP1, UPT, UR14, -0x1, URZ ;  /* 0xffffffff0e087890 */ /* 0x000fc8000ff3e0ff */
[----:B------:R-:W-:Y:S02]  /*14e0*/  UIADD3.X UR18, UPT, UPT, URZ, -0x1, URZ, UP1, !UPT ;  /* 0xffffffffff127890 */ /* 0x000fe40008ffe4ff */
[----:B------:R-:W-:-:S04]  /*14f0*/  UISETP.GE.U32.AND UP1, UPT, UR8, 0x3, UPT ;  /* 0x000000030800788c */ /* 0x000fc8000bf26070 */
[----:B------:R-:W-:-:S09]  /*1500*/  UISETP.GE.U32.AND.EX UP1, UPT, UR18, URZ, UPT, UP1 ;  /* 0x000000ff1200728c */ /* 0x000fd2000bf26110 */
[----:B------:R-:W-:Y:S05]  /*1510*/  BRA.U !UP1, `(.L_x_9) ;  /* 0x0000000509787547 */ /* 0x000fea000b800000 */
[----:B------:R-:W1:Y:S01]  /*1520*/  LDCU.64 UR18, c[0x0][0x3b0] ;  /* 0x00007600ff1277ac */ /* 0x000e620008000a00 */
[----:B------:R-:W-:Y:S01]  /*1530*/  MOV R40, UR6 ;  /* 0x0000000600287c02 */ /* 0x000fe20008000f00 */
[----:B0-----:R-:W-:Y:S01]  /*1540*/  IMAD.U32 R43, RZ, RZ, UR7 ;  /* 0x00000007ff2b7e24 */ /* 0x001fe2000f8e00ff */
[----:B------:R-:W-:Y:S02]  /*1550*/  MOV R41, UR7 ;  /* 0x0000000700297c02 */ /* 0x000fe40008000f00 */
[----:B------:R-:W-:Y:S02]  /*1560*/  MOV R42, UR6 ;  /* 0x00000006002a7c02 */ /* 0x000fe40008000f00 */
[----:B-1----:R-:W-:-:S04]  /*1570*/  ISETP.GE.U32.AND P0, PT, R38, UR18, PT ;  /* 0x0000001226007c0c */ /* 0x002fc8000bf06070 */
[----:B------:R-:W-:-:S13]  /*1580*/  ISETP.GE.U32.AND.EX P0, PT, R37, UR19, PT, P0 ;  /* 0x0000001325007c0c */ /* 0x000fda000bf06100 */
[----:B------:R-:W0:Y:S08]  /*1590*/  @!P0 LDC.64 R10, c[0x0][0x3b8] ;  /* 0x0000ee00ff0a8b82 */ /* 0x000e300000000a00 */
[----:B------:R-:W1:Y:S08]  /*15a0*/  @!P0 LDC.64 R12, c[0x0][0x388] ;  /* 0x0000e200ff0c8b82 */ /* 0x000e700000000a00 */
[----:B------:R-:W2:Y:S08]  /*15b0*/  @!P0 LDC.64 R16, c[0x0][0x3b8] ;  /* 0x0000ee00ff108b82 */ /* 0x000eb00000000a00 */
[----:B------:R-:W3:Y:S01]  /*15c0*/  @!P0 LDC.64 R14, c[0x0][0x390] ;  /* 0x0000e400ff0e8b82 */ /* 0x000ee20000000a00 */
[----:B0-----:R-:W-:-:S02]  /*15d0*/  @!P0 IMAD R0, R37, R10, RZ ;  /* 0x0000000a25008224 */ /* 0x001fc400078e02ff */
[----:B------:R-:W-:-:S04]  /*15e0*/  @!P0 IMAD.WIDE.U32 R40, R38, R10, R40 ;  /* 0x0000000a26288225 */ /* 0x000fc800078e0028 */
[----:B------:R-:W-:Y:S01]  /*15f0*/  @!P0 IMAD R11, R38, R11, R0 ;  /* 0x0000000b260b8224 */ /* 0x000fe200078e0200 */
[----:B------:R-:W-:-:S03]  /*1600*/  @!P0 SHF.L.U32 R45, R40, 0x2, RZ ;  /* 0x00000002282d8819 */ /* 0x000fc600000006ff */
[----:B------:R-:W-:Y:S01]  /*1610*/  @!P0 IMAD.IADD R41, R11, 0x1, R41 ;  /* 0x000000010b298824 */ /* 0x000fe200078e0229 */
[----:B-1----:R-:W-:Y:S01]  /*1620*/  @!P0 IADD3 R44, P1, PT, R45, R12, RZ ;  /* 0x0000000c2d2c8210 */ /* 0x002fe20007f3e0ff */
[----:B------:R-:W0:Y:S03]  /*1630*/  @!P0 LDC.64 R10, c[0x0][0x3b8] ;  /* 0x0000ee00ff0a8b82 */ /* 0x000e260000000a00 */
[----:B------:R-:W-:Y:S01]  /*1640*/  @!P0 SHF.L.U64.HI R32, R40, 0x2, R41 ;  /* 0x0000000228208819 */ /* 0x000fe20000010229 */
[----:B--2---:R-:W-:-:S04]  /*1650*/  @!P0 IMAD R0, R37, R16, RZ ;  /* 0x0000001025008224 */ /* 0x004fc800078e02ff */
[----:B------:R-:W-:Y:S01]  /*1660*/  @!P0 IMAD R17, R38, R17, R0 ;  /* 0x0000001126118224 */ /* 0x000fe200078e0200 */
[----:B---3--:R-:W-:Y:S02]  /*1670*/  @!P0 IADD3 R40, P2, PT, R45, R14, RZ ;  /* 0x0000000e2d288210 */ /* 0x008fe40007f5e0ff */
[----:B------:R-:W-:Y:S01]  /*1680*/  @!P0 IADD3.X R45, PT, PT, R32, R13, RZ, P1, !PT ;  /* 0x0000000d202d8210 */ /* 0x000fe20000ffe4ff */
[----:B------:R-:W-:-:S04]  /*1690*/  @!P0 IMAD.WIDE.U32 R12, R38, R16, R42 ;  /* 0x00000010260c8225 */ /* 0x000fc800078e002a */
[----:B------:R-:W-:Y:S01]  /*16a0*/  @!P0 IMAD.IADD R17, R17, 0x1, R13 ;  /* 0x0000000111118824 */ /* 0x000fe200078e020d */
[----:B------:R1:W5:Y:S01]  /*16b0*/  @!P0 LDG.E R0, desc[UR12][R44.64+0x4] ;  /* 0x0000040c2c008981 */ /* 0x000362000c1e1900 */
[----:B------:R-:W-:Y:S02]  /*16c0*/  @!P0 IADD3.X R41, PT, PT, R32, R15, RZ, P2, !PT ;  /* 0x0000000f20298210 */ /* 0x000fe400017fe4ff */
[----:B------:R-:W2:Y:S01]  /*16d0*/  @!P0 LDC.64 R14, c[0x0][0x390] ;  /* 0x0000e400ff0e8b82 */ /* 0x000ea20000000a00 */
[----:B------:R-:W-:Y:S01]  /*16e0*/  @!P0 SHF.L.U64.HI R32, R12, 0x2, R17 ;  /* 0x000000020c208819 */ /* 0x000fe20000010211 */
[-C--:B0-----:R-:W-:Y:S01]  /*16f0*/  @!P0 IMAD R16, R37, R10.reuse, RZ ;  /* 0x0000000a25108224 */ /* 0x081fe200078e02ff */
[----:B------:R-:W-:Y:S01]  /*1700*/  @P0 IADD3 R36, PT, PT, R27, UR6, RZ ;  /* 0x000000061b240c10 */ /* 0x000fe2000fffe0ff */
[----:B------:R-:W-:Y:S01]  /*1710*/  @!P0 IMAD.WIDE.U32 R42, R38, R10, R42 ;  /* 0x0000000a262a8225 */ /* 0x000fe200078e002a */
[----:B------:R0:W5:Y:S01]  /*1720*/  @!P0 LDG.E R40, desc[UR12][R40.64+0x4] ;  /* 0x0000040c28288981 */ /* 0x000162000c1e1900 */
[----:B-1----:R-:W-:-:S02]  /*1730*/  @!P0 SHF.L.U32 R45, R12, 0x2, RZ ;  /* 0x000000020c2d8819 */ /* 0x002fc400000006ff */
[----:B------:R-:W-:Y:S01]  /*1740*/  @!P0 IMAD R34, R38, R11, R16 ;  /* 0x0000000b26228224 */ /* 0x000fe200078e0210 */
[----:B------:R-:W1:Y:S04]  /*1750*/  @!P0 LDC.64 R12, c[0x0][0x388] ;  /* 0x0000e200ff0c8b82 */ /* 0x000e680000000a00 */
[----:B------:R-:W-:-:S04]  /*1760*/  @!P0 IADD3 R43, PT, PT, R34, R43, RZ ;  /* 0x0000002b222b8210 */ /* 0x000fc80007ffe0ff */
[----:B------:R-:W3:Y:S08]  /*1770*/  @!P0 LDC.64 R10, c[0x0][0x388] ;  /* 0x0000e200ff0a8b82 */ /* 0x000ef00000000a00 */
[----:B------:R-:W4:Y:S01]  /*1780*/  @!P0 LDC.64 R16, c[0x0][0x390] ;  /* 0x0000e400ff108b82 */ /* 0x000f220000000a00 */
[C---:B------:R-:W-:Y:S01]  /*1790*/  @!P0 SHF.L.U64.HI R34, R42.reuse, 0x2, R43 ;  /* 0x000000022a228819 */ /* 0x040fe2000001022b */
[----:B------:R-:W-:Y:S01]  /*17a0*/  @!P0 IMAD.SHL.U32 R43, R42, 0x4, RZ ;  /* 0x000000042a2b8824 */ /* 0x000fe200078e00ff */
[----:B--2---:R-:W-:-:S02]  /*17b0*/  @!P0 IADD3 R14, P2, PT, R45, R14, RZ ;  /* 0x0000000e2d0e8210 */ /* 0x004fc40007f5e0ff */
[----:B-1----:R-:W-:Y:S02]  /*17c0*/  @!P0 IADD3 R12, P1, PT, R45, R12, RZ ;  /* 0x0000000c2d0c8210 */ /* 0x002fe40007f3e0ff */
[C---:B------:R-:W-:Y:S02]  /*17d0*/  @!P0 IADD3.X R15, PT, PT, R32.reuse, R15, RZ, P2, !PT ;  /* 0x0000000f200f8210 */ /* 0x040fe400017fe4ff */
[----:B------:R-:W-:-:S03]  /*17e0*/  @!P0 IADD3.X R13, PT, PT, R32, R13, RZ, P1, !PT ;  /* 0x0000000d200d8210 */ /* 0x000fc60000ffe4ff */
[----:B------:R0:W5:Y:S01]  /*17f0*/  @!P0 LDG.E R14, desc[UR12][R14.64+0x8] ;  /* 0x0000080c0e0e8981 */ /* 0x000162000c1e1900 */
[----:B---3--:R-:W-:-:S03]  /*1800*/  @!P0 IADD3 R10, P1, PT, R43, R10, RZ ;  /* 0x0000000a2b0a8210 */ /* 0x008fc60007f3e0ff */
[----:B------:R0:W5:Y:S01]  /*1810*/  @!P0 LDG.E R32, desc[UR12][R12.64+0x8] ;  /* 0x0000080c0c208981 */ /* 0x000162000c1e1900 */
[----:B----4-:R-:W-:Y:S01]  /*1820*/  @!P0 IADD3 R16, P2, PT, R43, R16, RZ ;  /* 0x000000102b108210 */ /* 0x010fe20007f5e0ff */
[----:B------:R-:W-:-:S03]  /*1830*/  @!P0 IMAD.X R11, R34, 0x1, R11, P1 ;  /* 0x00000001220b8824 */ /* 0x000fc600008e060b */
[----:B------:R-:W-:Y:S02]  /*1840*/  @!P0 IADD3.X R17, PT, PT, R34, R17, RZ, P2, !PT ;  /* 0x0000001122118210 */ /* 0x000fe400017fe4ff */
[----:B------:R0:W5:Y:S04]  /*1850*/  @!P0 LDG.E R34, desc[UR12][R10.64+0xc] ;  /* 0x00000c0c0a228981 */ /* 0x000168000c1e1900 */
[----:B------:R0:W5:Y:S01]  /*1860*/  @!P0 LDG.E R16, desc[UR12][R16.64+0xc] ;  /* 0x00000c0c10108981 */ /* 0x000162000c1e1900 */
[C---:B------:R-:W-:Y:S01]  /*1870*/  @P0 IMAD R41, R36.reuse, 0x4, R30 ;  /* 0x0000000424290824 */ /* 0x040fe200078e021e */
[----:B------:R-:W-:-:S04]  /*1880*/  @P0 LEA R43, R36, R29, 0x2 ;  /* 0x0000001d242b0211 */ /* 0x000fc800078e10ff */
[----:B------:R0:W-:Y:S04]  /*1890*/  @P0 STS [R41], RZ ;  /* 0x000000ff29000388 */ /* 0x0001e80000000800 */
[----:B------:R0:W-:Y:S01]  /*18a0*/  @P0 STS [R43], RZ ;  /* 0x000000ff2b000388 */ /* 0x0001e20000000800 */
[----:B------:R-:W-:Y:S04]  /*18b0*/  BSSY.RECONVERGENT B0, `(.L_x_10) ;  /* 0x0000016000007945 */ /* 0x000fe80003800200 */
[----:B------:R-:W-:Y:S05]  /*18c0*/  @P0 BRA `(.L_x_11) ;  /* 0x0000000000500947 */ /* 0x000fea0003800000 */
[----:B0-----:R-:W0:Y:S01]  /*18d0*/  LDC.64 R10, c[0x0][0x3b8] ;  /* 0x0000ee00ff0a7b82 */ /* 0x001e220000000a00 */
[----:B------:R-:W1:Y:S01]  /*18e0*/  LDCU.64 UR18, c[0x0][0x388] ;  /* 0x00007100ff1277ac */ /* 0x000e620008000a00 */
[----:B------:R-:W2:Y:S01]  /*18f0*/  LDCU.64 UR20, c[0x0][0x390] ;  /* 0x00007200ff1477ac */ /* 0x000ea20008000a00 */
[-C--:B0-----:R-:W-:Y:S02]  /*1900*/  IMAD R15, R37, R10.reuse, RZ ;  /* 0x0000000a250f7224 */ /* 0x081fe400078e02ff */
[----:B------:R-:W-:-:S04]  /*1910*/  IMAD.WIDE.U32 R12, R38, R10, UR6 ;  /* 0x00000006260c7e25 */ /* 0x000fc8000f8e000a */
[----:B------:R-:W-:Y:S01]  /*1920*/  IMAD R15, R38, R11, R15 ;  /* 0x0000000b260f7224 */ /* 0x000fe200078e020f */
[----:B------:R-:W-:-:S03]  /*1930*/  SHF.L.U32 R11, R12, 0x2, RZ ;  /* 0x000000020c0b7819 */ /* 0x000fc600000006ff */
[----:B------:R-:W-:Y:S01]  /*1940*/  IMAD.IADD R13, R15, 0x1, R13 ;  /* 0x000000010f0d7824 */ /* 0x000fe200078e020d */
[----:B-1----:R-:W-:-:S04]  /*1950*/  IADD3 R10, P1, PT, R11, UR18, RZ ;  /* 0x000000120b0a7c10 */ /* 0x002fc8000ff3e0ff */
[----:B------:R-:W-:Y:S02]  /*1960*/  SHF.L.U64.HI R13, R12, 0x2, R13 ;  /* 0x000000020c0d7819 */ /* 0x000fe4000001020d */
[----:B--2---:R-:W-:Y:S02]  /*1970*/  IADD3 R12, P2, PT, R11, UR20, RZ ;  /* 0x000000140b0c7c10 */ /* 0x004fe4000ff5e0ff */
[C---:B------:R-:W-:Y:S02]  /*1980*/  IADD3.X R11, PT, PT, R13.reuse, UR19, RZ, P1, !PT ;  /* 0x000000130d0b7c10 */ /* 0x040fe40008ffe4ff */
[----:B------:R-:W-:-:S03]  /*1990*/  IADD3.X R13, PT, PT, R13, UR21, RZ, P2, !PT ;  /* 0x000000150d0d7c10 */ /* 0x000fc600097fe4ff */
[----:B------:R-:W2:Y:S04]  /*19a0*/  LDG.E R10, desc[UR12][R10.64] ;  /* 0x0000000c0a0a7981 */ /* 0x000ea8000c1e1900 */
[----:B------:R-:W3:Y:S01]  /*19b0*/  LDG.E R12, desc[UR12][R12.64] ;  /* 0x0000000c0c0c7981 */ /* 0x000ee2000c1e1900 */
[----:B------:R-:W-:-:S04]  /*19c0*/  IADD3 R43, PT, PT, R27, UR6, RZ ;  /* 0x000000061b2b7c10 */ /* 0x000fc8000fffe0ff */
[C---:B------:R-:W-:Y:S01]  /*19d0*/  LEA R41, R43.reuse, R30, 0x2 ;  /* 0x0000001e2b297211 */ /* 0x040fe200078e10ff */
[----:B------:R-:W-:-:S04]  /*19e0*/  IMAD R43, R43, 0x4, R29 ;  /* 0x000000042b2b7824 */ /* 0x000fc800078e021d */
[----:B--2---:R1:W-:Y:S04]  /*19f0*/  STS [R41], R10 ;  /* 0x0000000a29007388 */ /* 0x0043e80000000800 */
[----:B---3--:R1:W-:Y:S02]  /*1a00*/  STS [R43], R12 ;  /* 0x0000000c2b007388 */ /* 0x0083e40000000800 */
.L_x_11:
[----:B------:R-:W-:Y:S05]  /*1a10*/  BSYNC.RECONVERGENT B0 ;  /* 0x0000000000007941 */ /* 0x000fea0003800200 */
.L_x_10:
[----:B------:R2:W-:Y:S01]  /*1a20*/  @P0 STS [R41+0x4], RZ ;  /* 0x000004ff29000388 */ /* 0x0005e20000000800 */
[----:B------:R-:W-:-:S03]  /*1a30*/  UIADD3 UR6, UP1, UPT, UR6, 0x4, URZ ;  /* 0x0000000406067890 */ /* 0x000fc6000ff3e0ff */
[----:B------:R2:W-:Y:S01]  /*1a40*/  @P0 STS [R43+0x4], RZ ;  /* 0x000004ff2b000388 */ /* 0x0005e20000000800 */
[----:B------:R-:W-:-:S03]  /*1a50*/  UIADD3.X UR7, UPT, UPT, URZ, UR7, URZ, UP1, !UPT ;  /* 0x00000007ff077290 */ /* 0x000fc60008ffe4ff */
[----:B-----5:R2:W-:Y:S04]  /*1a60*/  @!P0 STS [R41+0x4], R0 ;  /* 0x0000040029008388 */ /* 0x0205e80000000800 */
[----:B------:R2:W-:Y:S04]  /*1a70*/  @!P0 STS [R43+0x4], R40 ;  /* 0x000004282b008388 */ /* 0x0005e80000000800 */
[----:B------:R2:W-:Y:S04]  /*1a80*/  @P0 STS [R41+0x8], RZ ;  /* 0x000008ff29000388 */ /* 0x0005e80000000800 */
[----:B------:R2:W-:Y:S04]  /*1a90*/  @P0 STS [R43+0x8], RZ ;  /* 0x000008ff2b000388 */ /* 0x0005e80000000800 */
[----:B------:R2:W-:Y:S04]  /*1aa0*/  @!P0 STS [R41+0x8], R32 ;  /* 0x0000082029008388 */ /* 0x0005e80000000800 */
[----:B------:R2:W-:Y:S04]  /*1ab0*/  @!P0 STS [R43+0x8], R14 ;  /* 0x0000080e2b008388 */ /* 0x0005e80000000800 */
[----:B------:R2:W-:Y:S04]  /*1ac0*/  @P0 STS [R41+0xc], RZ ;  /* 0x00000cff29000388 */ /* 0x0005e80000000800 */
[----:B------:R2:W-:Y:S04]  /*1ad0*/  @P0 STS [R43+0xc], RZ ;  /* 0x00000cff2b000388 */ /* 0x0005e80000000800 */
[----:B------:R2:W-:Y:S04]  /*1ae0*/  @!P0 STS [R41+0xc], R34 ;  /* 0x00000c2229008388 */ /* 0x0005e80000000800 */
[----:B------:R2:W-:Y:S02]  /*1af0*/  @!P0 STS [R43+0xc], R16 ;  /* 0x00000c102b008388 */ /* 0x0005e40000000800 */
.L_x_9:
[----:B------:R-:W-:-:S04]  /*1b00*/  UISETP.NE.U32.AND UP1, UPT, UR15, URZ, UPT ;  /* 0x000000ff0f00728c */ /* 0x000fc8000bf25070 */
[----:B------:R-:W-:-:S09]  /*1b10*/  UISETP.NE.AND.EX UP1, UPT, URZ, URZ, UPT, UP1 ;  /* 0x000000ffff00728c */ /* 0x000fd2000bf25310 */
[----:B------:R-:W-:Y:S05]  /*1b20*/  BRA.U !UP1, `(.L_x_6) ;  /* 0x0000000509707547 */ /* 0x000fea000b800000 */
[----:B------:R-:W-:-:S04]  /*1b30*/  UISETP.NE.U32.AND UP1, UPT, UR15, 0x1, UPT ;  /* 0x000000010f00788c */ /* 0x000fc8000bf25070 */
[----:B------:R-:W-:-:S09]  /*1b40*/  UISETP.NE.AND.EX UP1, UPT, URZ, URZ, UPT, UP1 ;  /* 0x000000ffff00728c */ /* 0x000fd2000bf25310 */
[----:B------:R-:W-:Y:S05]  /*1b50*/  BRA.U !UP1, `(.L_x_12) ;  /* 0x0000000109dc7547 */ /* 0x000fea000b800000 */
[----:B------:R-:W3:Y:S01]  /*1b60*/  LDCU.64 UR18, c[0x0][0x3b0] ;  /* 0x00007600ff1277ac */ /* 0x000ee20008000a00 */
[----:B------:R-:W-:Y:S01]  /*1b70*/  BSSY.RECONVERGENT B0, `(.L_x_13) ;  /* 0x000001d000007945 */ /* 0x000fe20003800200 */
[----:B---3--:R-:W-:-:S04]  /*1b80*/  ISETP.GE.U32.AND P0, PT, R38, UR18, PT ;  /* 0x0000001226007c0c */ /* 0x008fc8000bf06070 */
[----:B------:R-:W-:-:S13]  /*1b90*/  ISETP.GE.U32.AND.EX P0, PT, R37, UR19, PT, P0 ;  /* 0x0000001325007c0c */ /* 0x000fda000bf06100 */
[----:B--2---:R-:W-:-:S04]  /*1ba0*/  @P0 IADD3 R14, PT, PT, R27, UR6, RZ ;  /* 0x000000061b0e0c10 */ /* 0x004fc8000fffe0ff */
[C---:B------:R-:W-:Y:S01]  /*1bb0*/  @P0 LEA R0, R14.reuse, R30, 0x2 ;  /* 0x0000001e0e000211 */ /* 0x040fe200078e10ff */
[----:B------:R-:W-:-:S04]  /*1bc0*/  @P0 IMAD R14, R14, 0x4, R29 ;  /* 0x000000040e0e0824 */ /* 0x000fc800078e021d */
[----:B------:R2:W-:Y:S04]  /*1bd0*/  @P0 STS [R0], RZ ;  /* 0x000000ff00000388 */ /* 0x0005e80000000800 */
[----:B------:R2:W-:Y:S01]  /*1be0*/  @P0 STS [R14], RZ ;  /* 0x000000ff0e000388 */ /* 0x0005e20000000800 */
[----:B------:R-:W-:Y:S05]  /*1bf0*/  @P0 BRA `(.L_x_14) ;  /* 0x0000000000500947 */ /* 0x000fea0003800000 */
[----:B01----:R-:W2:Y:S01]  /*1c00*/  LDC.64 R10, c[0x0][0x3b8] ;  /* 0x0000ee00ff0a7b82 */ /* 0x003ea20000000a00 */
[----:B------:R-:W0:Y:S01]  /*1c10*/  LDCU.64 UR18, c[0x0][0x388] ;  /* 0x00007100ff1277ac */ /* 0x000e220008000a00 */
[----:B------:R-:W1:Y:S01]  /*1c20*/  LDCU.64 UR20, c[0x0][0x390] ;  /* 0x00007200ff1477ac */ /* 0x000e620008000a00 */
[-C--:B--2---:R-:W-:Y:S02]  /*1c30*/  IMAD R0, R37, R10.reuse, RZ ;  /* 0x0000000a25007224 */ /* 0x084fe400078e02ff */
[----:B------:R-:W-:-:S04]  /*1c40*/  IMAD.WIDE.U32 R12, R38, R10, UR6 ;  /* 0x00000006260c7e25 */ /* 0x000fc8000f8e000a */
[----:B------:R-:W-:Y:S01]  /*1c50*/  IMAD R11, R38, R11, R0 ;  /* 0x0000000b260b7224 */ /* 0x000fe200078e0200 */
[----:B------:R-:W-:-:S04]  /*1c60*/  SHF.L.U32 R0, R12, 0x2, RZ ;  /* 0x000000020c007819 */ /* 0x000fc800000006ff */
[----:B------:R-:W-:Y:S02]  /*1c70*/  IADD3 R11, PT, PT, R11, R13, RZ ;  /* 0x0000000d0b0b7210 */ /* 0x000fe40007ffe0ff */
[----:B0-----:R-:W-:Y:S02]  /*1c80*/  IADD3 R10, P1, PT, R0, UR18, RZ ;  /* 0x00000012000a7c10 */ /* 0x001fe4000ff3e0ff */
[----:B------:R-:W-:Y:S02]  /*1c90*/  SHF.L.U64.HI R13, R12, 0x2, R11 ;  /* 0x000000020c0d7819 */ /* 0x000fe4000001020b */
[----:B-1----:R-:W-:Y:S02]  /*1ca0*/  IADD3 R12, P2, PT, R0, UR20, RZ ;  /* 0x00000014000c7c10 */ /* 0x002fe4000ff5e0ff */
[C---:B------:R-:W-:Y:S02]  /*1cb0*/  IADD3.X R11, PT, PT, R13.reuse, UR19, RZ, P1, !PT ;  /* 0x000000130d0b7c10 */ /* 0x040fe40008ffe4ff */
[----:B------:R-:W-:-:S04]  /*1cc0*/  IADD3.X R13, PT, PT, R13, UR21, RZ, P2, !PT ;  /* 0x000000150d0d7c10 */ /* 0x000fc800097fe4ff */
[----:B------:R-:W2:Y:S04]  /*1cd0*/  LDG.E R11, desc[UR12][R10.64] ;  /* 0x0000000c0a0b7981 */ /* 0x000ea8000c1e1900 */
[----:B------:R-:W3:Y:S01]  /*1ce0*/  LDG.E R13, desc[UR12][R12.64] ;  /* 0x0000000c0c0d7981 */ /* 0x000ee2000c1e1900 */
[----:B------:R-:W-:-:S05]  /*1cf0*/  VIADD R14, R27, UR6 ;  /* 0x000000061b0e7c36 */ /* 0x000fca0008000000 */
[C---:B------:R-:W-:Y:S02]  /*1d00*/  LEA R0, R14.reuse, R30, 0x2 ;  /* 0x0000001e0e007211 */ /* 0x040fe400078e10ff */
[----:B------:R-:W-:-:S03]  /*1d10*/  LEA R14, R14, R29, 0x2 ;  /* 0x0000001d0e0e7211 */ /* 0x000fc600078e10ff */
[----:B--2---:R4:W-:Y:S04]  /*1d20*/  STS [R0], R11 ;  /* 0x0000000b00007388 */ /* 0x0049e80000000800 */
[----:B---3--:R4:W-:Y:S02]  /*1d30*/  STS [R14], R13 ;  /* 0x0000000d0e007388 */ /* 0x0089e40000000800 */
.L_x_14:
[----:B0-----:R-:W-:Y:S05]  /*1d40*/  BSYNC.RECONVERGENT B0 ;  /* 0x0000000000007941 */ /* 0x001fea0003800200 */
.L_x_13:
[----:B------:R0:W-:Y:S01]  /*1d50*/  @P0 STS [R0+0x4], RZ ;  /* 0x000004ff00000388 */ /* 0x0001e20000000800 */
[----:B------:R-:W-:Y:S03]  /*1d60*/  BSSY.RECONVERGENT B0, `(.L_x_15) ;  /* 0x0000014000007945 */ /* 0x000fe60003800200 */
[----:B------:R0:W-:Y:S01]  /*1d70*/  @P0 STS [R14+0x4], RZ ;  /* 0x000004ff0e000388 */ /* 0x0001e20000000800 */
[----:B------:R-:W-:Y:S05]  /*1d80*/  @P0 BRA `(.L_x_16) ;  /* 0x0000000000440947 */ /* 0x000fea0003800000 */
[----:B-1--4-:R-:W1:Y:S01]  /*1d90*/  LDC.64 R10, c[0x0][0x3b8] ;  /* 0x0000ee00ff0a7b82 */ /* 0x012e620000000a00 */
[----:B------:R-:W3:Y:S01]  /*1da0*/  LDCU.64 UR18, c[0x0][0x388] ;  /* 0x00007100ff1277ac */ /* 0x000ee20008000a00 */
[----:B------:R-:W4:Y:S01]  /*1db0*/  LDCU.64 UR20, c[0x0][0x390] ;  /* 0x00007200ff1477ac */ /* 0x000f220008000a00 */
[-C--:B-1----:R-:W-:Y:S02]  /*1dc0*/  IMAD R15, R37, R10.reuse, RZ ;  /* 0x0000000a250f7224 */ /* 0x082fe400078e02ff */
[----:B------:R-:W-:-:S04]  /*1dd0*/  IMAD.WIDE.U32 R12, R38, R10, UR6 ;  /* 0x00000006260c7e25 */ /* 0x000fc8000f8e000a */
[----:B------:R-:W-:Y:S02]  /*1de0*/  IMAD R11, R38, R11, R15 ;  /* 0x0000000b260b7224 */ /* 0x000fe400078e020f */
[----:B------:R-:W-:-:S03]  /*1df0*/  IMAD.SHL.U32 R15, R12, 0x4, RZ ;  /* 0x000000040c0f7824 */ /* 0x000fc600078e00ff */
[----:B------:R-:W-:Y:S02]  /*1e00*/  IADD3 R11, PT, PT, R11, R13, RZ ;  /* 0x0000000d0b0b7210 */ /* 0x000fe40007ffe0ff */
[C---:B---3--:R-:W-:Y:S02]  /*1e10*/  IADD3 R10, P0, PT, R15.reuse, UR18, RZ ;  /* 0x000000120f0a7c10 */ /* 0x048fe4000ff1e0ff */
[----:B------:R-:W-:Y:S02]  /*1e20*/  SHF.L.U64.HI R13, R12, 0x2, R11 ;  /* 0x000000020c0d7819 */ /* 0x000fe4000001020b */
[----:B----4-:R-:W-:Y:S02]  /*1e30*/  IADD3 R12, P1, PT, R15, UR20, RZ ;  /* 0x000000140f0c7c10 */ /* 0x010fe4000ff3e0ff */
[C---:B------:R-:W-:Y:S02]  /*1e40*/  IADD3.X R11, PT, PT, R13.reuse, UR19, RZ, P0, !PT ;  /* 0x000000130d0b7c10 */ /* 0x040fe400087fe4ff */
[----:B------:R-:W-:-:S04]  /*1e50*/  IADD3.X R13, PT, PT, R13, UR21, RZ, P1, !PT ;  /* 0x000000150d0d7c10 */ /* 0x000fc80008ffe4ff */
[----:B------:R-:W3:Y:S04]  /*1e60*/  LDG.E R11, desc[UR12][R10.64+0x4] ;  /* 0x0000040c0a0b7981 */ /* 0x000ee8000c1e1900 */
[----:B------:R-:W4:Y:S04]  /*1e70*/  LDG.E R13, desc[UR12][R12.64+0x4] ;  /* 0x0000040c0c0d7981 */ /* 0x000f28000c1e1900 */
[----:B---3--:R3:W-:Y:S04]  /*1e80*/  STS [R0+0x4], R11 ;  /* 0x0000040b00007388 */ /* 0x0087e80000000800 */
[----:B----4-:R3:W-:Y:S02]  /*1e90*/  STS [R14+0x4], R13 ;  /* 0x0000040d0e007388 */ /* 0x0107e40000000800 */
.L_x_16:
[----:B------:R-:W-:Y:S05]  /*1ea0*/  BSYNC.RECONVERGENT B0 ;  /* 0x0000000000007941 */ /* 0x000fea0003800200 */
.L_x_15:
[----:B------:R-:W-:-:S04]  /*1eb0*/  UIADD3 UR6, UP1, UPT, UR6, 0x2, URZ ;  /* 0x0000000206067890 */ /* 0x000fc8000ff3e0ff */
[----:B------:R-:W-:-:S12]  /*1ec0*/  UIADD3.X UR7, UPT, UPT, URZ, UR7, URZ, UP1, !UPT ;  /* 0x00000007ff077290 */ /* 0x000fd80008ffe4ff */
.L_x_12:
[----:B------:R-:W-:-:S04]  /*1ed0*/  UISETP.NE.U32.AND UP1, UPT, UR17, URZ, UPT ;  /* 0x000000ff1100728c */ /* 0x000fc8000bf25070 */
[----:B------:R-:W-:-:S09]  /*1ee0*/  UISETP.NE.AND.EX UP1, UPT, URZ, URZ, UPT, UP1 ;  /* 0x000000ffff00728c */ /* 0x000fd2000bf25310 */
[----:B------:R-:W-:Y:S05]  /*1ef0*/  BRA.U !UP1, `(.L_x_6) ;  /* 0x00000001097c7547 */ /* 0x000fea000b800000 */
[----:B------:R-:W5:Y:S01]  /*1f00*/  LDCU.64 UR18, c[0x0][0x3b0] ;  /* 0x00007600ff1277ac */ /* 0x000f620008000a00 */
[----:B------:R-:W-:Y:S01]  /*1f10*/  BSSY.RECONVERGENT B0, `(.L_x_6) ;  /* 0x000001d000007945 */ /* 0x000fe20003800200 */
[----:B-----5:R-:W-:-:S04]  /*1f20*/  ISETP.GE.U32.AND P0, PT, R38, UR18, PT ;  /* 0x0000001226007c0c */ /* 0x020fc8000bf06070 */
[----:B------:R-:W-:-:S13]  /*1f30*/  ISETP.GE.U32.AND.EX P0, PT, R37, UR19, PT, P0 ;  /* 0x0000001325007c0c */ /* 0x000fda000bf06100 */
[----:B0-234-:R-:W-:-:S05]  /*1f40*/  @P0 IADD3 R0, PT, PT, R27, UR6, RZ ;  /* 0x000000061b000c10 */ /* 0x01dfca000fffe0ff */
[C---:B-1----:R-:W-:Y:S01]  /*1f50*/  @P0 IMAD R10, R0.reuse, 0x4, R30 ;  /* 0x00000004000a0824 */ /* 0x042fe200078e021e */
[----:B------:R-:W-:-:S04]  /*1f60*/  @P0 LEA R0, R0, R29, 0x2 ;  /* 0x0000001d00000211 */ /* 0x000fc800078e10ff */
[----:B------:R0:W-:Y:S04]  /*1f70*/  @P0 STS [R10], RZ ;  /* 0x000000ff0a000388 */ /* 0x0001e80000000800 */
[----:B------:R0:W-:Y:S01]  /*1f80*/  @P0 STS [R0], RZ ;  /* 0x000000ff00000388 */ /* 0x0001e20000000800 */
        /* <DEDUP_REMOVED lines=21> */
.L_x_17:
[----:B------:R-:W-:Y:S05]  /*20e0*/  BSYNC.RECONVERGENT B0 ;  /* 0x0000000000007941 */ /* 0x000fea0003800200 */
.L_x_6:
[----:B0-----:R-:W0:Y:S01]  /*20f0*/  LDCU.64 UR6, c[0x0][0x3b0] ;  /* 0x00007600ff0677ac */ /* 0x001e220008000a00 */
[----:B------:R-:W-:Y:S01]  /*2100*/  BSSY.RECONVERGENT B2, `(.L_x_18) ;  /* 0x0000307000027945 */ /* 0x000fe20003800200 */
[----:B------:R-:W-:Y:S01]  /*2110*/  BAR.SYNC.DEFER_BLOCKING 0x0 ;  /* 0x0000000000007b1d */ /* 0x000fe20000010000 */
[----:B0-----:R-:W-:-:S04]  /*2120*/  ISETP.GE.U32.AND P0, PT, R6, UR6, PT ;  /* 0x0000000606007c0c */ /* 0x001fc8000bf06070 */
[----:B------:R-:W-:-:S13]  /*2130*/  ISETP.GE.U32.AND.EX P0, PT, R35, UR7, PT, P0 ;  /* 0x0000000723007c0c */ /* 0x000fda000bf06100 */
[----:B------:R-:W-:Y:S05]  /*2140*/  @P0 BRA `(.L_x_19) ;  /* 0x0000003000080947 */ /* 0x000fea0003800000 */
[----:B------:R-:W0:Y:S01]  /*2150*/  LDCU.64 UR6, c[0x0][0x3c8] ;  /* 0x00007900ff0677ac */ /* 0x000e220008000a00 */
[----:B-1----:R-:W-:Y:S02]  /*2160*/  MOV R12, 0xff800000 ;  /* 0xff800000000c7802 */ /* 0x002fe40000000f00 */
[----:B0-----:R-:W-:-:S04]  /*2170*/  ISETP.NE.U32.AND P0, PT, RZ, UR6, PT ;  /* 0x00000006ff007c0c */ /* 0x001fc8000bf05070 */
[----:B------:R-:W-:-:S13]  /*2180*/  ISETP.NE.AND.EX P0, PT, RZ, UR7, PT, P0 ;  /* 0x00000007ff007c0c */ /* 0x000fda000bf05300 */
[----:B------:R-:W-:Y:S05]  /*2190*/  @!P0 BRA `(.L_x_20) ;  /* 0x0000001000fc8947 */ /* 0x000fea0003800000 */
[----:B------:R-:W2:Y:S02]  /*21a0*/  LDCU.64 UR6, c[0x0][0x3b8] ;  /* 0x00007700ff0677ac */ /* 0x000ea40008000a00 */
[----:B--234-:R-:W0:Y:S02]  /*21b0*/  I2F.U64 R0, UR6 ;  /* 0x0000000600007d12 */ /* 0x01ce240008301000 */
[----:B0-----:R-:W-:-:S06]  /*21c0*/  IADD3 R10, PT, PT, R0, -0xd000000, RZ ;  /* 0xf3000000000a7810 */ /* 0x001fcc0007ffe0ff */
[----:B------:R0:W1:Y:S01]  /*21d0*/  MUFU.RSQ R11, R0 ;  /* 0x00000000000b7308 */ /* 0x0000620000001400 */
[----:B------:R-:W-:-:S13]  /*21e0*/  ISETP.GT.U32.AND P1, PT, R10, 0x727fffff, PT ;  /* 0x727fffff0a00780c */ /* 0x000fda0003f24070 */
[----:B0-----:R-:W-:Y:S05]  /*21f0*/  @!P1 BRA `(.L_x_21) ;  /* 0x00000000000c9947 */ /* 0x001fea0003800000 */
[----:B------:R-:W-:-:S07]  /*2200*/  MOV R12, 0x2220 ;  /* 0x00002220000c7802 */ /* 0x000fce0000000f00 */
[----:B-1----:R-:W-:Y:S05]  /*2210*/  CALL.REL.NOINC `($__internal_0_$__cuda_sm20_sqrt_rn_f32_slowpath) ;  /* 0x0000005000847944 */ /* 0x002fea0003c00000 */
[----:B------:R-:W-:Y:S05]  /*2220*/  BRA `(.L_x_22) ;  /* 0x0000000000107947 */ /* 0x000fea0003800000 */
.L_x_21:
[----:B-1----:R-:W-:Y:S01]  /*2230*/  FMUL.FTZ R13, R0, R11 ;  /* 0x0000000b000d7220 */ /* 0x002fe20000410000 */
[----:B------:R-:W-:-:S03]  /*2240*/  FMUL.FTZ R11, R11, 0.5 ;  /* 0x3f0000000b0b7820 */ /* 0x000fc60000410000 */
[----:B------:R-:W-:-:S04]  /*2250*/  FFMA R0, -R13, R13, R0 ;  /* 0x0000000d0d007223 */ /* 0x000fc80000000100 */
[----:B------:R-:W-:-:S07]  /*2260*/  FFMA R13, R0, R11, R13 ;  /* 0x0000000b000d7223 */ /* 0x000fce000000000d */
.L_x_22:
[----:B------:R-:W-:Y:S05]  /*2270*/  BRA.U !UP0, `(.L_x_23) ;  /* 0x0000000908907547 */ /* 0x000fea000b800000 */
[----:B------:R-:W-:Y:S01]  /*2280*/  IMAD.MOV.U32 R12, RZ, RZ, -0x800000 ;  /* 0xff800000ff0c7424 */ /* 0x000fe200078e00ff */
[----:B------:R-:W-:-:S07]  /*2290*/  CS2R R36, SRZ ;  /* 0x0000000000247805 */ /* 0x000fce000001ff00 */
.L_x_35:
[----:B------:R-:W0:Y:S01]  /*22a0*/  LDCU UR6, c[0x0][0x3b8] ;  /* 0x00007700ff0677ac */ /* 0x000e220008000800 */
[----:B------:R-:W-:Y:S01]  /*22b0*/  HFMA2 R32, -RZ, RZ, 0, 0 ;  /* 0x00000000ff207431 */ /* 0x000fe200000001ff */
[----:B------:R-:W-:Y:S01]  /*22c0*/  MOV R0, RZ ;  /* 0x000000ff00007202 */ /* 0x000fe20000000f00 */
[----:B------:R-:W-:-:S04]  /*22d0*/  UISETP.GE.U32.AND UP1, UPT, UR11, 0x7, UPT ;  /* 0x000000070b00788c */ /* 0x000fc8000bf26070 */
[----:B------:R-:W-:Y:S01]  /*22e0*/  UISETP.GE.U32.AND.EX UP1, UPT, UR9, URZ, UPT, UP1 ;  /* 0x000000ff0900728c */ /* 0x000fe2000bf26110 */
[----:B0-----:R-:W-:-:S08]  /*22f0*/  IMAD R11, R36, UR6, RZ ;  /* 0x00000006240b7c24 */ /* 0x001fd0000f8e02ff */
[----:B------:R-:W-:Y:S05]  /*2300*/  BRA.U !UP1, `(.L_x_24) ;  /* 0x0000000109a47547 */ /* 0x000fea000b800000 */
[----:B------:R-:W0:Y:S01]  /*2310*/  S2R R15, SR_CgaCtaId ;  /* 0x00000000000f7919 */ /* 0x000e220000008800 */
[----:B------:R-:W-:Y:S01]  /*2320*/  MOV R14, 0x400 ;  /* 0x00000400000e7802 */ /* 0x000fe20000000f00 */
[----:B------:R-:W-:Y:S01]  /*2330*/  IMAD.MOV.U32 R32, RZ, RZ, RZ ;  /* 0x000000ffff207224 */ /* 0x000fe200078e00ff */
[----:B------:R-:W-:Y:S02]  /*2340*/  MOV R10, RZ ;  /* 0x000000ff000a7202 */ /* 0x000fe40000000f00 */
[----:B------:R-:W-:Y:S02]  /*2350*/  MOV R0, RZ ;  /* 0x000000ff00007202 */ /* 0x000fe40000000f00 */
[----:B0-----:R-:W-:-:S07]  /*2360*/  LEA R14, R15, R14, 0x18 ;  /* 0x0000000e0f0e7211 */ /* 0x001fce00078ec0ff */
.L_x_25:
[C---:B------:R-:W-:Y:S01]  /*2370*/  IMAD.IADD R15, R10.reuse, 0x1, R27 ;  /* 0x000000010a0f7824 */ /* 0x040fe200078e021b */
[C---:B------:R-:W-:Y:S02]  /*2380*/  IADD3 R17, PT, PT, R10.reuse, R11, RZ ;  /* 0x0000000b0a117210 */ /* 0x040fe40007ffe0ff */
[----:B------:R-:W-:Y:S02]  /*2390*/  IADD3 R10, P1, PT, R10, 0x8, RZ ;  /* 0x000000080a0a7810 */ /* 0x000fe40007f3e0ff */
[----:B------:R-:W-:Y:S01]  /*23a0*/  LEA R34, R15, R14, 0x2 ;  /* 0x0000000e0f227211 */ /* 0x000fe200078e10ff */
[----:B------:R-:W-:Y:S01]  /*23b0*/  IMAD R17, R17, 0x4, R30 ;  /* 0x0000000411117824 */ /* 0x000fe200078e021e */
[----:B------:R-:W-:Y:S02]  /*23c0*/  IADD3.X R0, PT, PT, RZ, R0, RZ, P1, !PT ;  /* 0x00000000ff007210 */ /* 0x000fe40000ffe4ff */
[----:B------:R-:W-:Y:S01]  /*23d0*/  ISETP.NE.U32.AND P1, PT, R10, UR10, PT ;  /* 0x0000000a0a007c0c */ /* 0x000fe2000bf25070 */
[----:B------:R-:W-:Y:S04]  /*23e0*/  LDS R39, [R34] ;  /* 0x0000000022277984 */ /* 0x000fe80000000800 */
[----:B------:R-:W0:Y:S04]  /*23f0*/  LDS R40, [R17] ;  /* 0x0000000011287984 */ /* 0x000e280000000800 */
[----:B------:R-:W-:Y:S04]  /*2400*/  LDS R42, [R34+0x4] ;  /* 0x00000400222a7984 */ /* 0x000fe80000000800 */
[----:B------:R-:W1:Y:S04]  /*2410*/  LDS R43, [R17+0x4] ;  /* 0x00000400112b7984 */ /* 0x000e680000000800 */
[----:B------:R-:W-:Y:S04]  /*2420*/  LDS R38, [R34+0x8] ;  /* 0x0000080022267984 */ /* 0x000fe80000000800 */
[----:B------:R-:W2:Y:S04]  /*2430*/  LDS R41, [R17+0x8] ;  /* 0x0000080011297984 */ /* 0x000ea80000000800 */
[----:B------:R-:W-:Y:S04]  /*2440*/  LDS R15, [R34+0xc] ;  /* 0x00000c00220f7984 */ /* 0x000fe80000000800 */
[----:B------:R-:W3:Y:S04]  /*2450*/  LDS R16, [R17+0xc] ;  /* 0x00000c0011107984 */ /* 0x000ee80000000800 */
[----:B------:R-:W-:Y:S01]  /*2460*/  LDS R45, [R17+0x1c] ;  /* 0x00001c00112d7984 */ /* 0x000fe20000000800 */
[----:B0-----:R-:W-:-:S03]  /*2470*/  FFMA R39, R39, R40, R32 ;  /* 0x0000002827277223 */ /* 0x001fc60000000020 */
[----:B------:R-:W-:Y:S04]  /*2480*/  LDS R32, [R17+0x10] ;  /* 0x0000100011207984 */ /* 0x000fe80000000800 */
[----:B------:R-:W-:Y:S01]  /*2490*/  LDS R40, [R34+0x14] ;  /* 0x0000140022287984 */ /* 0x000fe20000000800 */
[----:B-1----:R-:W-:-:S03]  /*24a0*/  FFMA R43, R42, R43, R39 ;  /* 0x0000002b2a2b7223 */ /* 0x002fc60000000027 */
[----:B------:R-:W0:Y:S04]  /*24b0*/  LDS R39, [R34+0x10] ;  /* 0x0000100022277984 */ /* 0x000e280000000800 */
[----:B------:R-:W-:Y:S01]  /*24c0*/  LDS R42, [R34+0x1c] ;  /* 0x00001c00222a7984 */ /* 0x000fe20000000800 */
[----:B--2---:R-:W-:-:S03]  /*24d0*/  FFMA R44, R38, R41, R43 ;  /* 0x00000029262c7223 */ /* 0x004fc6000000002b */
[----:B------:R-:W1:Y:S04]  /*24e0*/  LDS R43, [R17+0x14] ;  /* 0x00001400112b7984 */ /* 0x000e680000000800 */
[----:B------:R-:W-:Y:S01]  /*24f0*/  LDS R38, [R34+0x18] ;  /* 0x0000180022267984 */ /* 0x000fe20000000800 */
[----:B---3--:R-:W-:-:S03]  /*2500*/  FFMA R16, R15, R16, R44 ;  /* 0x000000100f107223 */ /* 0x008fc6000000002c */
[----:B------:R-:W2:Y:S01]  /*2510*/  LDS R41, [R17+0x18] ;  /* 0x0000180011297984 */ /* 0x000ea20000000800 */
[----:B------:R-:W3:Y:S01]  /*2520*/  LDC R15, c[0x0][0x3bc] ;  /* 0x0000ef00ff0f7b82 */ /* 0x000ee20000000800 */
[----:B0-----:R-:W-:Y:S01]  /*2530*/  FFMA R39, R39, R32, R16 ;  /* 0x0000002027277223 */ /* 0x001fe20000000010 */
[----:B---3--:R-:W-:-:S03]  /*2540*/  ISETP.NE.AND.EX P1, PT, R0, R15, PT, P1 ;  /* 0x0000000f0000720c */ /* 0x008fc60003f25310 */
[----:B-1----:R-:W-:-:S04]  /*2550*/  FFMA R39, R40, R43, R39 ;  /* 0x0000002b28277223 */ /* 0x002fc80000000027 */
[----:B--2---:R-:W-:-:S04]  /*2560*/  FFMA R39, R38, R41, R39 ;  /* 0x0000002926277223 */ /* 0x004fc80000000027 */
[----:B------:R-:W-:Y:S02]  /*2570*/  FFMA R32, R42, R45, R39 ;  /* 0x0000002d2a207223 */ /* 0x000fe40000000027 */
[----:B------:R-:W-:Y:S05]  /*2580*/  @P1 BRA `(.L_x_25) ;  /* 0xfffffffc00781947 */ /* 0x000fea000383ffff */
[----:B------:R-:W-:-:S07]  /*2590*/  MOV R0, UR10 ;  /* 0x0000000a00007c02 */ /* 0x000fce0008000f00 */
.L_x_24:
[----:B------:R-:W-:-:S04]  /*25a0*/  UISETP.NE.U32.AND UP1, UPT, UR14, URZ, UPT ;  /* 0x000000ff0e00728c */ /* 0x000fc8000bf25070 */
[----:B------:R-:W-:-:S09]  /*25b0*/  UISETP.NE.AND.EX UP1, UPT, URZ, URZ, UPT, UP1 ;  /* 0x000000ffff00728c */ /* 0x000fd2000bf25310 */
[----:B------:R-:W-:Y:S05]  /*25c0*/  BRA.U !UP1, `(.L_x_26) ;  /* 0x0000000109e87547 */ /* 0x000fea000b800000 */
[----:B------:R-:W-:Y:S02]  /*25d0*/  UIADD3 UR6, UP1, UPT, UR14, -0x1, URZ ;  /* 0xffffffff0e067890 */ /* 0x000fe4000ff3e0ff */
[----:B------:R-:W-:Y:S02]  /*25e0*/  UISETP.NE.U32.AND UP2, UPT, UR15, URZ, UPT ;  /* 0x000000ff0f00728c */ /* 0x000fe4000bf45070 */
[----:B------:R-:W-:Y:S02]  /*25f0*/  UIADD3.X UR7, UPT, UPT, URZ, -0x1, URZ, UP1, !UPT ;  /* 0xffffffffff077890 */ /* 0x000fe40008ffe4ff */
[----:B------:R-:W-:Y:S02]  /*2600*/  UISETP.GE.U32.AND UP1, UPT, UR6, 0x3, UPT ;  /* 0x000000030600788c */ /* 0x000fe4000bf26070 */
[----:B------:R-:W-:Y:S02]  /*2610*/  UISETP.NE.AND.EX UP2, UPT, URZ, URZ, UPT, UP2 ;  /* 0x000000ffff00728c */ /* 0x000fe4000bf45320 */
[----:B------:R-:W-:-:S09]  /*2620*/  UISETP.GE.U32.AND.EX UP1, UPT, UR7, URZ, UPT, UP1 ;  /* 0x000000ff0700728c */ /* 0x000fd2000bf26110 */
[----:B------:R-:W-:Y:S05]  /*2630*/  BRA.U !UP1, `(.L_x_27) ;  /* 0x0000000109507547 */ /* 0x000fea000b800000 */
[----:B------:R-:W0:Y:S01]  /*2640*/  S2UR UR7, SR_CgaCtaId ;  /* 0x00000000000779c3 */ /* 0x000e220000008800 */
[----:B------:R-:W-:Y:S01]  /*2650*/  UMOV UR6, 0x400 ;  /* 0x0000040000067882 */ /* 0x000fe20000000000 */
[C---:B------:R-:W-:Y:S01]  /*2660*/  IMAD.IADD R15, R0.reuse, 0x1, R11 ;  /* 0x00000001000f7824 */ /* 0x040fe200078e020b */
[C---:B------:R-:W-:Y:S01]  /*2670*/  IADD3 R10, PT, PT, R0.reuse, R27, RZ ;  /* 0x0000001b000a7210 */ /* 0x040fe20007ffe0ff */
[----:B------:R-:W-:-:S03]  /*2680*/  VIADD R0, R0, 0x4 ;  /* 0x0000000400007836 */ /* 0x000fc60000000000 */
[----:B------:R-:W-:-:S05]  /*2690*/  LEA R14, R15, R30, 0x2 ;  /* 0x0000001e0f0e7211 */ /* 0x000fca00078e10ff */
[----:B------:R-:W-:Y:S04]  /*26a0*/  LDS R16, [R14] ;  /* 0x000000000e107984 */ /* 0x000fe80000000800 */
[----:B------:R-:W-:Y:S04]  /*26b0*/  LDS R17, [R14+0x4] ;  /* 0x000004000e117984 */ /* 0x000fe80000000800 */
[----:B------:R-:W-:Y:S01]  /*26c0*/  LDS R39, [R14+0x8] ;  /* 0x000008000e277984 */ /* 0x000fe20000000800 */
[----:B0-----:R-:W-:-:S03]  /*26d0*/  ULEA UR6, UR7, UR6, 0x18 ;  /* 0x0000000607067291 */ /* 0x001fc6000f8ec0ff */
[----:B------:R-:W-:Y:S03]  /*26e0*/  LDS R41, [R14+0xc] ;  /* 0x00000c000e297984 */ /* 0x000fe60000000800 */
[----:B------:R-:W-:-:S05]  /*26f0*/  LEA R10, R10, UR6, 0x2 ;  /* 0x000000060a0a7c11 */ /* 0x000fca000f8e10ff */
[----:B------:R-:W0:Y:S04]  /*2700*/  LDS R15, [R10] ;  /* 0x000000000a0f7984 */ /* 0x000e280000000800 */
[----:B------:R-:W1:Y:S04]  /*2710*/  LDS R34, [R10+0x4] ;  /* 0x000004000a227984 */ /* 0x000e680000000800 */
[----:B------:R-:W2:Y:S04]  /*2720*/  LDS R38, [R10+0x8] ;  /* 0x000008000a267984 */ /* 0x000ea80000000800 */
[----:B------:R-:W3:Y:S01]  /*2730*/  LDS R40, [R10+0xc] ;  /* 0x00000c000a287984 */ /* 0x000ee20000000800 */
[----:B0-----:R-:W-:-:S04]  /*2740*/  FFMA R15, R15, R16, R32 ;  /* 0x000000100f0f7223 */ /* 0x001fc80000000020 */
[----:B-1----:R-:W-:-:S04]  /*2750*/  FFMA R15, R34, R17, R15 ;  /* 0x00000011220f7223 */ /* 0x002fc8000000000f */
[----:B--2---:R-:W-:-:S04]  /*2760*/  FFMA R15, R38, R39, R15 ;  /* 0x00000027260f7223 */ /* 0x004fc8000000000f */
[----:B---3--:R-:W-:-:S07]  /*2770*/  FFMA R32, R40, R41, R15 ;  /* 0x0000002928207223 */ /* 0x008fce000000000f */
.L_x_27:
[----:B------:R-:W-:Y:S05]  /*2780*/  BRA.U !UP2, `(.L_x_26) ;  /* 0x000000010a787547 */ /* 0x000fea000b800000 */
[----:B------:R-:W-:Y:S02]  /*2790*/  UISETP.NE.U32.AND UP2, UPT, UR15, 0x1, UPT ;  /* 0x000000010f00788c */ /* 0x000fe4000bf45070 */
[----:B------:R-:W-:Y:S02]  /*27a0*/  UISETP.NE.U32.AND UP1, UPT, UR17, URZ, UPT ;  /* 0x000000ff1100728c */ /* 0x000fe4000bf25070 */
[----:B------:R-:W-:Y:S02]  /*27b0*/  UISETP.NE.AND.EX UP2, UPT, URZ, URZ, UPT, UP2 ;  /* 0x000000ffff00728c */ /* 0x000fe4000bf45320 */
[----:B------:R-:W-:-:S07]  /*27c0*/  UISETP.NE.AND.EX UP1, UPT, URZ, URZ, UPT, UP1 ;  /* 0x000000ffff00728c */ /* 0x000fce000bf25310 */
[----:B------:R-:W-:Y:S05]  /*27d0*/  BRA.U !UP2, `(.L_x_28) ;  /* 0x000000010a387547 */ /* 0x000fea000b800000 */
[----:B------:R-:W0:Y:S01]  /*27e0*/  S2UR UR7, SR_CgaCtaId ;  /* 0x00000000000779c3 */ /* 0x000e220000008800 */
[----:B------:R-:W-:Y:S01]  /*27f0*/  UMOV UR6, 0x400 ;  /* 0x0000040000067882 */ /* 0x000fe20000000000 */
[C---:B------:R-:W-:Y:S02]  /*2800*/  IADD3 R15, PT, PT, R0.reuse, R11, RZ ;  /* 0x0000000b000f7210 */ /* 0x040fe40007ffe0ff */
[C---:B------:R-:W-:Y:S02]  /*2810*/  IADD3 R10, PT, PT, R0.reuse, R27, RZ ;  /* 0x0000001b000a7210 */ /* 0x040fe40007ffe0ff */
[----:B------:R-:W-:Y:S01]  /*2820*/  IADD3 R0, PT, PT, R0, 0x2, RZ ;  /* 0x0000000200007810 */ /* 0x000fe20007ffe0ff */
[----:B------:R-:W-:-:S05]  /*2830*/  IMAD R14, R15, 0x4, R30 ;  /* 0x000000040f0e7824 */ /* 0x000fca00078e021e */
[----:B------:R-:W-:Y:S04]  /*2840*/  LDS R16, [R14] ;  /* 0x000000000e107984 */ /* 0x000fe80000000800 */
[----:B------:R-:W-:Y:S01]  /*2850*/  LDS R17, [R14+0x4] ;  /* 0x000004000e117984 */ /* 0x000fe20000000800 */
[----:B0-----:R-:W-:-:S06]  /*2860*/  ULEA UR6, UR7, UR6, 0x18 ;  /* 0x0000000607067291 */ /* 0x001fcc000f8ec0ff */
[----:B------:R-:W-:-:S05]  /*2870*/  LEA R10, R10, UR6, 0x2 ;  /* 0x000000060a0a7c11 */ /* 0x000fca000f8e10ff */
[----:B------:R-:W0:Y:S04]  /*2880*/  LDS R15, [R10] ;  /* 0x000000000a0f7984 */ /* 0x000e280000000800 */
[----:B------:R-:W1:Y:S01]  /*2890*/  LDS R34, [R10+0x4] ;  /* 0x000004000a227984 */ /* 0x000e620000000800 */
[----:B0-----:R-:W-:-:S04]  /*28a0*/  FFMA R15, R15, R16, R32 ;  /* 0x000000100f0f7223 */ /* 0x001fc80000000020 */
[----:B-1----:R-:W-:-:S07]  /*28b0*/  FFMA R32, R34, R17, R15 ;  /* 0x0000001122207223 */ /* 0x002fce000000000f */
.L_x_28:
[----:B------:R-:W-:Y:S05]  /*28c0*/  BRA.U !UP1, `(.L_x_26) ;  /* 0x0000000109287547 */ /* 0x000fea000b800000 */
[----:B------:R-:W0:Y:S01]  /*28d0*/  S2UR UR7, SR_CgaCtaId ;  /* 0x00000000000779c3 */ /* 0x000e220000008800 */
[----:B------:R-:W-:Y:S01]  /*28e0*/  UMOV UR6, 0x400 ;  /* 0x0000040000067882 */ /* 0x000fe20000000000 */
[C---:B------:R-:W-:Y:S01]  /*28f0*/  IADD3 R11, PT, PT, R0.reuse, R11, RZ ;  /* 0x0000000b000b7210 */ /* 0x040fe20007ffe0ff */
[----:B------:R-:W-:-:S03]  /*2900*/  IMAD.IADD R0, R0, 0x1, R27 ;  /* 0x0000000100007824 */ /* 0x000fc600078e021b */
[----:B------:R-:W-:-:S06]  /*2910*/  LEA R10, R11, R30, 0x2 ;  /* 0x0000001e0b0a7211 */ /* 0x000fcc00078e10ff */
[----:B------:R-:W-:Y:S01]  /*2920*/  LDS R10, [R10] ;  /* 0x000000000a0a7984 */ /* 0x000fe20000000800 */
[----:B0-----:R-:W-:-:S06]  /*2930*/  ULEA UR6, UR7, UR6, 0x18 ;  /* 0x0000000607067291 */ /* 0x001fcc000f8ec0ff */
[----:B------:R-:W-:-:S05]  /*2940*/  LEA R0, R0, UR6, 0x2 ;  /* 0x0000000600007c11 */ /* 0x000fca000f8e10ff */
[----:B------:R-:W0:Y:S02]  /*2950*/  LDS R11, [R0] ;  /* 0x00000000000b7984 */ /* 0x000e240000000800 */
[----:B0-----:R-:W-:-:S07]  /*2960*/  FFMA R32, R11, R10, R32 ;  /* 0x0000000a0b207223 */ /* 0x001fce0000000020 */
.L_x_26:
[----:B------:R-:W0:Y:S01]  /*2970*/  LDC.64 R10, c[0x0][0x3c8] ;  /* 0x0000f200ff0a7b82 */ /* 0x000e220000000a00 */
[----:B------:R-:W1:Y:S01]  /*2980*/  LDCU.64 UR6, c[0x0][0x3b0] ;  /* 0x00007600ff0677ac */ /* 0x000e620008000a00 */
[C---:B0-----:R-:W-:Y:S02]  /*2990*/  IMAD R0, R10.reuse, UR5, RZ ;  /* 0x000000050a007c24 */ /* 0x041fe4000f8e02ff */
[----:B------:R-:W-:-:S04]  /*29a0*/  IMAD.WIDE.U32 R14, R10, UR4, R36 ;  /* 0x000000040a0e7c25 */ /* 0x000fc8000f8e0024 */
[----:B------:R-:W-:Y:S01]  /*29b0*/  IMAD R11, R11, UR4, R0 ;  /* 0x000000040b0b7c24 */ /* 0x000fe2000f8e0200 */
[----:B-1----:R-:W-:-:S04]  /*29c0*/  ISETP.GE.U32.AND P1, PT, R14, UR6, PT ;  /* 0x000000060e007c0c */ /* 0x002fc8000bf26070 */
[----:B------:R-:W-:-:S04]  /*29d0*/  IADD3 R14, PT, PT, R11, R15, RZ ;  /* 0x0000000f0b0e7210 */ /* 0x000fc80007ffe0ff */
[----:B------:R-:W-:-:S13]  /*29e0*/  ISETP.GE.U32.AND.EX P1, PT, R14, UR7, PT, P1 ;  /* 0x000000070e007c0c */ /* 0x000fda000bf26110 */
[----:B------:R-:W-:Y:S05]  /*29f0*/  @P1 BRA `(.L_x_29) ;  /* 0x0000000000481947 */ /* 0x000fea0003800000 */
[----:B------:R-:W0:Y:S01]  /*2a00*/  MUFU.RCP R0, R13 ;  /* 0x0000000d00007308 */ /* 0x000e220000001000 */
[----:B------:R-:W-:Y:S07]  /*2a10*/  BSSY.RECONVERGENT B3, `(.L_x_30) ;  /* 0x000000c000037945 */ /* 0x000fee0003800200 */
[----:B------:R-:W1:Y:S01]  /*2a20*/  FCHK P1, R32, R13 ;  /* 0x0000000d20007302 */ /* 0x000e620000020000 */
[----:B0-----:R-:W-:-:S04]  /*2a30*/  FFMA R11, R0, -R13, 1 ;  /* 0x3f800000000b7423 */ /* 0x001fc8000000080d */
[----:B------:R-:W-:-:S04]  /*2a40*/  FFMA R11, R0, R11, R0 ;  /* 0x0000000b000b7223 */ /* 0x000fc80000000000 */
[----:B------:R-:W-:-:S04]  /*2a50*/  FFMA R15, R11, R32, RZ ;  /* 0x000000200b0f7223 */ /* 0x000fc800000000ff */
[----:B------:R-:W-:-:S04]  /*2a60*/  FFMA R0, R15, -R13, R32 ;  /* 0x8000000d0f007223 */ /* 0x000fc80000000020 */
[----:B------:R-:W-:Y:S01]  /*2a70*/  FFMA R0, R11, R0, R15 ;  /* 0x000000000b007223 */ /* 0x000fe2000000000f */
[----:B-1----:R-:W-:Y:S06]  /*2a80*/  @!P1 BRA `(.L_x_31) ;  /* 0x0000000000109947 */ /* 0x002fec0003800000 */
[----:B------:R-:W-:Y:S01]  /*2a90*/  IMAD.MOV.U32 R38, RZ, RZ, R32 ;  /* 0x000000ffff267224 */ /* 0x000fe200078e0020 */
[----:B------:R-:W-:Y:S02]  /*2aa0*/  MOV R0, R13 ;  /* 0x0000000d00007202 */ /* 0x000fe40000000f00 */
[----:B------:R-:W-:-:S07]  /*2ab0*/  MOV R14, 0x2ad0 ;  /* 0x00002ad0000e7802 */ /* 0x000fce0000000f00 */
[----:B------:R-:W-:Y:S05]  /*2ac0*/  CALL.REL.NOINC `($__internal_1_$__cuda_sm3x_div_rn_noftz_f32_slowpath) ;  /* 0x0000004800b87944 */ /* 0x000fea0003c00000 */
.L_x_31:
[----:B------:R-:W-:Y:S05]  /*2ad0*/  BSYNC.RECONVERGENT B3 ;  /* 0x0000000000037941 */ /* 0x000fea0003800200 */
.L_x_30:
[----:B------:R-:W-:-:S05]  /*2ae0*/  IADD3 R11, PT, PT, R36, R26, RZ ;  /* 0x0000001a240b7210 */ /* 0x000fca0007ffe0ff */
[----:B------:R-:W-:-:S05]  /*2af0*/  IMAD R11, R11, 0x4, R28 ;  /* 0x000000040b0b7824 */ /* 0x000fca00078e021c */
[----:B------:R1:W-:Y:S01]  /*2b00*/  STS [R11], R0 ;  /* 0x000000000b007388 */ /* 0x0003e20000000800 */
[----:B------:R-:W-:Y:S05]  /*2b10*/  BRA `(.L_x_32) ;  /* 0x0000000000107947 */ /* 0x000fea0003800000 */
.L_x_29:
[----:B------:R-:W-:Y:S02]  /*2b20*/  IADD3 R11, PT, PT, R36, R26, RZ ;  /* 0x0000001a240b7210 */ /* 0x000fe40007ffe0ff */
[----:B------:R-:W-:-:S03]  /*2b30*/  MOV R0, 0xff800000 ;  /* 0xff80000000007802 */ /* 0x000fc60000000f00 */
[----:B------:R-:W-:-:S05]  /*2b40*/  IMAD R11, R11, 0x4, R28 ;  /* 0x000000040b0b7824 */ /* 0x000fca00078e021c */
[----:B------:R0:W-:Y:S02]  /*2b50*/  STS [R11], R0 ;  /* 0x000000000b007388 */ /* 0x0001e40000000800 */
.L_x_32:
[----:B01----:R-:W0:Y:S01]  /*2b60*/  MUFU.RCP R0, R13 ;  /* 0x0000000d00007308 */ /* 0x003e220000001000 */
        /* <DEDUP_REMOVED lines=8> */
[----:B------:R-:W-:Y:S02]  /*2bf0*/  MOV R38, R32 ;  /* 0x0000002000267202 */ /* 0x000fe40000000f00 */
[----:B------:R-:W-:Y:S02]  /*2c00*/  MOV R0, R13 ;  /* 0x0000000d00007202 */ /* 0x000fe40000000f00 */
[----:B------:R-:W-:-:S07]  /*2c10*/  MOV R14, 0x2c30 ;  /* 0x00002c30000e7802 */ /* 0x000fce0000000f00 */
[----:B------:R-:W-:Y:S05]  /*2c20*/  CALL.REL.NOINC `($__internal_1_$__cuda_sm3x_div_rn_noftz_f32_slowpath) ;  /* 0x0000004800607944 */ /* 0x000fea0003c00000 */
.L_x_34:
[----:B------:R-:W-:Y:S05]  /*2c30*/  BSYNC.RECONVERGENT B3 ;  /* 0x0000000000037941 */ /* 0x000fea0003800200 */
.L_x_33:
[----:B------:R-:W0:Y:S01]  /*2c40*/  LDCU.64 UR6, c[0x0][0x3c8] ;  /* 0x00007900ff0677ac */ /* 0x000e220008000a00 */
[----:B------:R-:W-:Y:S02]  /*2c50*/  IADD3 R36, P1, PT, R36, 0x1, RZ ;  /* 0x0000000124247810 */ /* 0x000fe40007f3e0ff */
[----:B------:R-:W-:-:S03]  /*2c60*/  FMNMX R12, R0, R12, !PT ;  /* 0x0000000c000c7209 */ /* 0x000fc60007800000 */
[----:B------:R-:W-:Y:S01]  /*2c70*/  IMAD.X R37, RZ, RZ, R37, P1 ;  /* 0x000000ffff257224 */ /* 0x000fe200008e0625 */
[----:B0-----:R-:W-:-:S04]  /*2c80*/  ISETP.NE.U32.AND P1, PT, R36, UR6, PT ;  /* 0x0000000624007c0c */ /* 0x001fc8000bf25070 */
[----:B------:R-:W-:-:S13]  /*2c90*/  ISETP.NE.AND.EX P1, PT, R37, UR7, PT, P1 ;  /* 0x0000000725007c0c */ /* 0x000fda000bf25310 */
[----:B------:R-:W-:Y:S05]  /*2ca0*/  @P1 BRA `(.L_x_35) ;  /* 0xfffffff4007c1947 */ /* 0x000fea000383ffff */
[----:B------:R-:W-:Y:S05]  /*2cb0*/  BRA `(.L_x_20) ;  /* 0x0000000800347947 */ /* 0x000fea0003800000 */
.L_x_23:
[----:B------:R-:W0:Y:S01]  /*2cc0*/  LDCU.64 UR6, c[0x0][0x3c8] ;  /* 0x00007900ff0677ac */ /* 0x000e220008000a00 */
[----:B------:R-:W-:Y:S02]  /*2cd0*/  HFMA2 R17, -RZ, RZ, 0, 0 ;  /* 0x00000000ff117431 */ /* 0x000fe400000001ff */
[----:B------:R-:W-:Y:S01]  /*2ce0*/  IMAD.MOV.U32 R12, RZ, RZ, -0x800000 ;  /* 0xff800000ff0c7424 */ /* 0x000fe200078e00ff */
[----:B------:R-:W-:Y:S02]  /*2cf0*/  MOV R11, RZ ;  /* 0x000000ff000b7202 */ /* 0x000fe40000000f00 */
[----:B0-----:R-:W-:Y:S02]  /*2d00*/  MOV R15, UR6 ;  /* 0x00000006000f7c02 */ /* 0x001fe40008000f00 */
[----:B------:R-:W-:Y:S02]  /*2d10*/  MOV R0, UR7 ;  /* 0x0000000700007c02 */ /* 0x000fe40008000f00 */
[----:B------:R-:W-:-:S04]  /*2d20*/  ISETP.GE.U32.AND P1, PT, R15, 0x4, PT ;  /* 0x000000040f00780c */ /* 0x000fc80003f26070 */
[----:B------:R-:W-:-:S13]  /*2d30*/  ISETP.GE.U32.AND.EX P1, PT, R0, RZ, PT, P1 ;  /* 0x000000ff0000720c */ /* 0x000fda0003f26110 */
[----:B------:R-:W-:Y:S05]  /*2d40*/  @!P1 BRA `(.L_x_36) ;  /* 0x0000000400049947 */ /* 0x000fea0003800000 */
[----:B------:R-:W0:Y:S01]  /*2d50*/  MUFU.RCP R0, R13 ;  /* 0x0000000d00007308 */ /* 0x000e220000001000 */
[----:B------:R-:W-:Y:S07]  /*2d60*/  BSSY.RECONVERGENT B3, `(.L_x_37) ;  /* 0x000000d000037945 */ /* 0x000fee0003800200 */
[----:B------:R-:W1:Y:S01]  /*2d70*/  FCHK P1, RZ, R13 ;  /* 0x0000000dff007302 */ /* 0x000e620000020000 */
[----:B0-----:R-:W-:-:S04]  /*2d80*/  FFMA R11, R0, -R13, 1 ;  /* 0x3f800000000b7423 */ /* 0x001fc8000000080d */
[----:B------:R-:W-:-:S04]  /*2d90*/  FFMA R11, R0, R11, R0 ;  /* 0x0000000b000b7223 */ /* 0x000fc80000000000 */
[----:B------:R-:W-:-:S04]  /*2da0*/  FFMA R0, RZ, R11, RZ ;  /* 0x0000000bff007223 */ /* 0x000fc800000000ff */
[----:B------:R-:W-:-:S04]  /*2db0*/  FFMA R17, R0, -R13, RZ ;  /* 0x8000000d00117223 */ /* 0x000fc800000000ff */
[----:B------:R-:W-:Y:S01]  /*2dc0*/  FFMA R17, R11, R17, R0 ;  /* 0x000000110b117223 */ /* 0x000fe20000000000 */
[----:B-1----:R-:W-:Y:S06]  /*2dd0*/  @!P1 BRA `(.L_x_38) ;  /* 0x0000000000149947 */ /* 0x002fec0003800000 */
[----:B------:R-:W-:Y:S01]  /*2de0*/  IMAD.MOV.U32 R38, RZ, RZ, RZ ;  /* 0x000000ffff267224 */ /* 0x000fe200078e00ff */
[----:B------:R-:W-:Y:S02]  /*2df0*/  MOV R0, R13 ;  /* 0x0000000d00007202 */ /* 0x000fe40000000f00 */
[----:B------:R-:W-:-:S07]  /*2e00*/  MOV R14, 0x2e20 ;  /* 0x00002e20000e7802 */ /* 0x000fce0000000f00 */
[----:B------:R-:W-:Y:S05]  /*2e10*/  CALL.REL.NOINC `($__internal_1_$__cuda_sm3x_div_rn_noftz_f32_slowpath) ;  /* 0x0000004400e47944 */ /* 0x000fea0003c00000 */
[----:B------:R-:W-:-:S07]  /*2e20*/  MOV R17, R0 ;  /* 0x0000000000117202 */ /* 0x000fce0000000f00 */
.L_x_38:
[----:B------:R-:W-:Y:S05]  /*2e30*/  BSYNC.RECONVERGENT B3 ;  /* 0x0000000000037941 */ /* 0x000fea0003800200 */
.L_x_37:
[----:B------:R-:W-:Y:S01]  /*2e40*/  IMAD.MOV.U32 R12, RZ, RZ, -0x800000 ;  /* 0xff800000ff0c7424 */ /* 0x000fe200078e00ff */
[----:B------:R-:W0:Y:S01]  /*2e50*/  LDCU.64 UR18, c[0x0][0x3b0] ;  /* 0x00007600ff1277ac */ /* 0x000e220008000a00 */
[----:B------:R-:W1:Y:S01]  /*2e60*/  LDCU.64 UR20, c[0x0][0x3c8] ;  /* 0x00007900ff1477ac */ /* 0x000e620008000a00 */
[----:B------:R-:W-:Y:S01]  /*2e70*/  UMOV UR6, URZ ;  /* 0x000000ff00067c82 */ /* 0x000fe20008000000 */
[----:B------:R-:W-:-:S05]  /*2e80*/  UMOV UR7, URZ ;  /* 0x000000ff00077c82 */ /* 0x000fca0008000000 */
.L_x_39:
[----:B-1----:R-:W-:Y:S01]  /*2e90*/  MOV R15, UR20 ;  /* 0x00000014000f7c02 */ /* 0x002fe20008000f00 */
[----:B------:R-:W-:Y:S01]  /*2ea0*/  IMAD.U32 R11, RZ, RZ, UR7 ;  /* 0x00000007ff0b7e24 */ /* 0x000fe2000f8e00ff */
[----:B------:R-:W-:Y:S02]  /*2eb0*/  MOV R10, UR6 ;  /* 0x00000006000a7c02 */ /* 0x000fe40008000f00 */
[----:B------:R-:W-:Y:S01]  /*2ec0*/  MOV R0, UR21 ;  /* 0x0000001500007c02 */ /* 0x000fe20008000f00 */
[----:B------:R-:W-:Y:S01]  /*2ed0*/  IMAD R37, R15, UR5, RZ ;  /* 0x000000050f257c24 */ /* 0x000fe2000f8e02ff */
[----:B------:R-:W-:Y:S01]  /*2ee0*/  FMNMX R12, R17, R12, !PT ;  /* 0x0000000c110c7209 */ /* 0x000fe20007800000 */
[----:B------:R-:W-:-:S04]  /*2ef0*/  IMAD.WIDE.U32 R10, R15, UR4, R10 ;  /* 0x000000040f0a7c25 */ /* 0x000fc8000f8e000a */
[----:B------:R-:W-:Y:S01]  /*2f00*/  IMAD R37, R0, UR4, R37 ;  /* 0x0000000400257c24 */ /* 0x000fe2000f8e0225 */
[C---:B------:R-:W-:Y:S02]  /*2f10*/  IADD3 R16, P1, PT, R10.reuse, 0x1, RZ ;  /* 0x000000010a107810 */ /* 0x040fe40007f3e0ff */
[C---:B------:R-:W-:Y:S02]  /*2f20*/  IADD3 R14, P5, PT, R10.reuse, 0x2, RZ ;  /* 0x000000020a0e7810 */ /* 0x040fe40007fbe0ff */
[----:B------:R-:W-:Y:S02]  /*2f30*/  IADD3 R11, PT, PT, R37, R11, RZ ;  /* 0x0000000b250b7210 */ /* 0x000fe40007ffe0ff */
[C---:B0-----:R-:W-:Y:S02]  /*2f40*/  ISETP.GE.U32.AND P2, PT, R10.reuse, UR18, PT ;  /* 0x000000120a007c0c */ /* 0x041fe4000bf46070 */
[----:B------:R-:W-:Y:S02]  /*2f50*/  IADD3 R10, P6, PT, R10, 0x3, RZ ;  /* 0x000000030a0a7810 */ /* 0x000fe40007fde0ff */
[----:B------:R-:W-:Y:S01]  /*2f60*/  ISETP.GE.U32.AND P4, PT, R16, UR18, PT ;  /* 0x0000001210007c0c */ /* 0x000fe2000bf86070 */
[----:B------:R-:W-:Y:S01]  /*2f70*/  IMAD.X R16, RZ, RZ, R11, P1 ;  /* 0x000000ffff107224 */ /* 0x000fe200008e060b */
[----:B------:R-:W-:-:S02]  /*2f80*/  ISETP.GE.U32.AND P3, PT, R14, UR18, PT ;  /* 0x000000120e007c0c */ /* 0x000fc4000bf66070 */
[----:B------:R-:W-:Y:S02]  /*2f90*/  ISETP.GE.U32.AND P1, PT, R10, UR18, PT ;  /* 0x000000120a007c0c */ /* 0x000fe4000bf26070 */
[-C--:B------:R-:W-:Y:S02]  /*2fa0*/  IADD3.X R14, PT, PT, RZ, R11.reuse, RZ, P5, !PT ;  /* 0x0000000bff0e7210 */ /* 0x080fe40002ffe4ff */
[----:B------:R-:W-:Y:S02]  /*2fb0*/  IADD3.X R10, PT, PT, RZ, R11, RZ, P6, !PT ;  /* 0x0000000bff0a7210 */ /* 0x000fe400037fe4ff */
[----:B------:R-:W-:Y:S01]  /*2fc0*/  ISETP.GE.U32.AND.EX P2, PT, R11, UR19, PT, P2 ;  /* 0x000000130b007c0c */ /* 0x000fe2000bf46120 */
[----:B------:R-:W-:Y:S01]  /*2fd0*/  VIADD R11, R26, UR6 ;  /* 0x000000061a0b7c36 */ /* 0x000fe20008000000 */
[----:B------:R-:W-:Y:S01]  /*2fe0*/  ISETP.GE.U32.AND.EX P4, PT, R16, UR19, PT, P4 ;  /* 0x0000001310007c0c */ /* 0x000fe2000bf86140 */
[----:B------:R-:W-:Y:S01]  /*2ff0*/  UIADD3 UR6, UP1, UPT, UR6, 0x4, URZ ;  /* 0x0000000406067890 */ /* 0x000fe2000ff3e0ff */
[----:B------:R-:W-:-:S02]  /*3000*/  ISETP.GE.U32.AND.EX P3, PT, R14, UR19, PT, P3 ;  /* 0x000000130e007c0c */ /* 0x000fc4000bf66130 */
[----:B------:R-:W-:Y:S01]  /*3010*/  ISETP.GE.U32.AND.EX P1, PT, R10, UR19, PT, P1 ;  /* 0x000000130a007c0c */ /* 0x000fe2000bf26110 */
[----:B------:R-:W-:Y:S01]  /*3020*/  UIADD3.X UR7, UPT, UPT, URZ, UR7, URZ, UP1, !UPT ;  /* 0x00000007ff077290 */ /* 0x000fe20008ffe4ff */
[----:B------:R-:W-:-:S05]  /*3030*/  LEA R10, R11, R28, 0x2 ;  /* 0x0000001c0b0a7211 */ /* 0x000fca00078e10ff */
[----:B------:R-:W-:Y:S02]  /*3040*/  @P2 MOV R11, 0xff800000 ;  /* 0xff800000000b2802 */ /* 0x000fe40000000f00 */
[----:B------:R-:W-:Y:S02]  /*3050*/  @P4 IMAD.MOV.U32 R37, RZ, RZ, -0x800000 ;  /* 0xff800000ff254424 */ /* 0x000fe400078e00ff */
[----:B------:R-:W-:Y:S01]  /*3060*/  @P3 MOV R39, 0xff800000 ;  /* 0xff80000000273802 */ /* 0x000fe20000000f00 */
[----:B------:R2:W-:Y:S01]  /*3070*/  @P2 STS [R10], R11 ;  /* 0x0000000b0a002388 */ /* 0x0005e20000000800 */
[----:B------:R-:W-:-:S03]  /*3080*/  @P1 MOV R41, 0xff800000 ;  /* 0xff80000000291802 */ /* 0x000fc60000000f00 */
[----:B------:R2:W-:Y:S04]  /*3090*/  @P4 STS [R10+0x4], R37 ;  /* 0x000004250a004388 */ /* 0x0005e80000000800 */
[----:B------:R2:W-:Y:S04]  /*30a0*/  @P3 STS [R10+0x8], R39 ;  /* 0x000008270a003388 */ /* 0x0005e80000000800 */
[----:B------:R2:W-:Y:S04]  /*30b0*/  @P1 STS [R10+0xc], R41 ;  /* 0x00000c290a001388 */ /* 0x0005e80000000800 */
[----:B------:R2:W-:Y:S04]  /*30c0*/  @!P2 STS [R10], R17 ;  /* 0x000000110a00a388 */ /* 0x0005e80000000800 */
[----:B------:R2:W-:Y:S04]  /*30d0*/  @!P4 STS [R10+0x4], R17 ;  /* 0x000004110a00c388 */ /* 0x0005e80000000800 */
[----:B------:R2:W-:Y:S04]  /*30e0*/  @!P3 STS [R10+0x8], R17 ;  /* 0x000008110a00b388 */ /* 0x0005e80000000800 */
[----:B------:R2:W-:Y:S01]  /*30f0*/  @!P1 STS [R10+0xc], R17 ;  /* 0x00000c110a009388 */ /* 0x0005e20000000800 */
[----:B------:R-:W-:-:S04]  /*3100*/  ISETP.NE.U32.AND P1, PT, R23, UR6, PT ;  /* 0x0000000617007c0c */ /* 0x000fc8000bf25070 */
[----:B------:R-:W-:-:S13]  /*3110*/  ISETP.NE.AND.EX P1, PT, R0, UR7, PT, P1 ;  /* 0x0000000700007c0c */ /* 0x000fda000bf25310 */
[----:B--2---:R-:W-:Y:S05]  /*3120*/  @P1 BRA `(.L_x_39) ;  /* 0xfffffffc00581947 */ /* 0x004fea000383ffff */
[----:B------:R-:W0:Y:S01]  /*3130*/  LDCU UR6, c[0x0][0x3cc] ;  /* 0x00007980ff0677ac */ /* 0x000e220008000800 */
[----:B------:R-:W-:Y:S01]  /*3140*/  IMAD.MOV.U32 R17, RZ, RZ, R23 ;  /* 0x000000ffff117224 */ /* 0x000fe200078e0017 */
[----:B0-----:R-:W-:-:S07]  /*3150*/  MOV R11, UR6 ;  /* 0x00000006000b7c02 */ /* 0x001fce0008000f00 */
.L_x_36:
[----:B------:R-:W-:-:S04]  /*3160*/  ISETP.NE.U32.AND P1, PT, R25, RZ, PT ;  /* 0x000000ff1900720c */ /* 0x000fc80003f25070 */
[----:B------:R-:W-:-:S13]  /*3170*/  ISETP.NE.AND.EX P1, PT, RZ, RZ, PT, P1 ;  /* 0x000000ffff00720c */ /* 0x000fda0003f25310 */
[----:B------:R-:W-:Y:S05]  /*3180*/  @!P1 BRA `(.L_x_20) ;  /* 0x0000000400009947 */ /* 0x000fea0003800000 */
[----:B------:R-:W0:Y:S01]  /*3190*/  LDCU.64 UR6, c[0x0][0x3b0] ;  /* 0x00007600ff0677ac */ /* 0x000e220008000a00 */
[----:B------:R-:W-:Y:S01]  /*31a0*/  MOV R10, R17 ;  /* 0x00000011000a7202 */ /* 0x000fe20000000f00 */
[----:B------:R-:W-:-:S04]  /*31b0*/  IMAD R37, R15, UR5, RZ ;  /* 0x000000050f257c24 */ /* 0x000fc8000f8e02ff */
[----:B------:R-:W-:Y:S01]  /*31c0*/  IMAD.WIDE.U32 R10, R15, UR4, R10 ;  /* 0x000000040f0a7c25 */ /* 0x000fe2000f8e000a */
[----:B------:R-:W-:-:S03]  /*31d0*/  IADD3 R15, PT, PT, R17, R26, RZ ;  /* 0x0000001a110f7210 */ /* 0x000fc60007ffe0ff */
[----:B------:R-:W-:Y:S01]  /*31e0*/  IMAD R37, R0, UR4, R37 ;  /* 0x0000000400257c24 */ /* 0x000fe2000f8e0225 */
[----:B------:R-:W-:-:S03]  /*31f0*/  LEA R32, R15, R28, 0x2 ;  /* 0x0000001c0f207211 */ /* 0x000fc600078e10ff */
[----:B------:R-:W-:Y:S01]  /*3200*/  IMAD.IADD R34, R37, 0x1, R11 ;  /* 0x0000000125227824 */ /* 0x000fe200078e020b */
[----:B0-----:R-:W-:-:S04]  /*3210*/  ISETP.GE.U32.AND P1, PT, R10, UR6, PT ;  /* 0x000000060a007c0c */ /* 0x001fc8000bf26070 */
[----:B------:R-:W-:-:S13]  /*3220*/  ISETP.GE.U32.AND.EX P1, PT, R34, UR7, PT, P1 ;  /* 0x0000000722007c0c */ /* 0x000fda000bf26110 */
[----:B------:R-:W-:-:S05]  /*3230*/  @P1 IMAD.MOV.U32 R15, RZ, RZ, -0x800000 ;  /* 0xff800000ff0f1424 */ /* 0x000fca00078e00ff */
[----:B------:R0:W-:Y:S01]  /*3240*/  @P1 STS [R32], R15 ;  /* 0x0000000f20001388 */ /* 0x0001e20000000800 */
[----:B------:R-:W-:Y:S05]  /*3250*/  @P1 BRA `(.L_x_40) ;  /* 0x00000000003c1947 */ /* 0x000fea0003800000 */
        /* <DEDUP_REMOVED lines=9> */
[----:B------:R-:W-:Y:S01]  /*32f0*/  HFMA2 R38, -RZ, RZ, 0, 0 ;  /* 0x00000000ff267431 */ /* 0x000fe200000001ff */
[----:B------:R-:W-:Y:S02]  /*3300*/  MOV R0, R13 ;  /* 0x0000000d00007202 */ /* 0x000fe40000000f00 */
[----:B------:R-:W-:-:S07]  /*3310*/  MOV R14, 0x3330 ;  /* 0x00003330000e7802 */ /* 0x000fce0000000f00 */
[----:B------:R-:W-:Y:S05]  /*3320*/  CALL.REL.NOINC `($__internal_1_$__cuda_sm3x_div_rn_noftz_f32_slowpath) ;  /* 0x0000004000a07944 */ /* 0x000fea0003c00000 */
.L_x_42:
[----:B------:R-:W-:Y:S05]  /*3330*/  BSYNC.RECONVERGENT B3 ;  /* 0x0000000000037941 */ /* 0x000fea0003800200 */
.L_x_41:
[----:B------:R1:W-:Y:S02]  /*3340*/  STS [R32], R0 ;  /* 0x0000000020007388 */ /* 0x0003e40000000800 */
.L_x_40:
[----:B-1----:R-:W0:Y:S01]  /*3350*/  MUFU.RCP R0, R13 ;  /* 0x0000000d00007308 */ /* 0x002e220000001000 */
[----:B------:R-:W-:Y:S01]  /*3360*/  ISETP.NE.U32.AND P1, PT, R25, 0x1, PT ;  /* 0x000000011900780c */ /* 0x000fe20003f25070 */
[----:B------:R-:W-:Y:S03]  /*3370*/  BSSY.RECONVERGENT B3, `(.L_x_43) ;  /* 0x000000d000037945 */ /* 0x000fe60003800200 */
[----:B------:R-:W-:-:S03]  /*3380*/  ISETP.NE.AND.EX P1, PT, RZ, RZ, PT, P1 ;  /* 0x000000ffff00720c */ /* 0x000fc60003f25310 */
[----:B------:R-:W1:Y:S01]  /*3390*/  FCHK P2, RZ, R13 ;  /* 0x0000000dff007302 */ /* 0x000e620000040000 */
[----:B0-----:R-:W-:-:S04]  /*33a0*/  FFMA R15, R0, -R13, 1 ;  /* 0x3f800000000f7423 */ /* 0x001fc8000000080d */
[----:B------:R-:W-:-:S04]  /*33b0*/  FFMA R15, R0, R15, R0 ;  /* 0x0000000f000f7223 */ /* 0x000fc80000000000 */
[----:B------:R-:W-:-:S04]  /*33c0*/  FFMA R0, RZ, R15, RZ ;  /* 0x0000000fff007223 */ /* 0x000fc800000000ff */
[----:B------:R-:W-:-:S04]  /*33d0*/  FFMA R14, R0, -R13, RZ ;  /* 0x8000000d000e7223 */ /* 0x000fc800000000ff */
[----:B------:R-:W-:Y:S01]  /*33e0*/  FFMA R0, R15, R14, R0 ;  /* 0x0000000e0f007223 */ /* 0x000fe20000000000 */
[----:B-1----:R-:W-:Y:S06]  /*33f0*/  @!P2 BRA `(.L_x_44) ;  /* 0x000000000010a947 */ /* 0x002fec0003800000 */
[----:B------:R-:W-:Y:S02]  /*3400*/  HFMA2 R38, -RZ, RZ, 0, 0 ;  /* 0x00000000ff267431 */ /* 0x000fe400000001ff */
[----:B------:R-:W-:Y:S01]  /*3410*/  IMAD.MOV.U32 R0, RZ, RZ, R13 ;  /* 0x000000ffff007224 */ /* 0x000fe200078e000d */
[----:B------:R-:W-:-:S07]  /*3420*/  MOV R14, 0x3440 ;  /* 0x00003440000e7802 */ /* 0x000fce0000000f00 */
[----:B------:R-:W-:Y:S05]  /*3430*/  CALL.REL.NOINC `($__internal_1_$__cuda_sm3x_div_rn_noftz_f32_slowpath) ;  /* 0x00000040005c7944 */ /* 0x000fea0003c00000 */
.L_x_44:
[----:B------:R-:W-:Y:S05]  /*3440*/  BSYNC.RECONVERGENT B3 ;  /* 0x0000000000037941 */ /* 0x000fea0003800200 */
.L_x_43:
[----:B------:R-:W-:Y:S01]  /*3450*/  FMNMX R12, R12, R0, !PT ;  /* 0x000000000c0c7209 */ /* 0x000fe20007800000 */
[----:B------:R-:W-:Y:S06]  /*3460*/  @!P1 BRA `(.L_x_20) ;  /* 0x0000000000489947 */ /* 0x000fec0003800000 */
[----:B------:R-:W0:Y:S01]  /*3470*/  LDCU.64 UR6, c[0x0][0x3b0] ;  /* 0x00007600ff0677ac */ /* 0x000e220008000a00 */
[----:B------:R-:W-:-:S04]  /*3480*/  IADD3 R13, P2, PT, R10, 0x1, RZ ;  /* 0x000000010a0d7810 */ /* 0x000fc80007f5e0ff */
[----:B0-----:R-:W-:Y:S02]  /*3490*/  ISETP.GE.U32.AND P1, PT, R13, UR6, PT ;  /* 0x000000060d007c0c */ /* 0x001fe4000bf26070 */
[----:B------:R-:W-:-:S04]  /*34a0*/  IADD3.X R13, PT, PT, RZ, R34, RZ, P2, !PT ;  /* 0x00000022ff0d7210 */ /* 0x000fc800017fe4ff */
[----:B------:R-:W-:-:S13]  /*34b0*/  ISETP.GE.U32.AND.EX P1, PT, R13, UR7, PT, P1 ;  /* 0x000000070d007c0c */ /* 0x000fda000bf26110 */
[----:B------:R-:W-:-:S05]  /*34c0*/  @P1 IMAD.MOV.U32 R13, RZ, RZ, -0x800000 ;  /* 0xff800000ff0d1424 */ /* 0x000fca00078e00ff */
[----:B------:R0:W-:Y:S04]  /*34d0*/  @P1 STS [R32+0x4], R13 ;  /* 0x0000040d20001388 */ /* 0x0001e80000000800 */
[----:B------:R0:W-:Y:S01]  /*34e0*/  @!P1 STS [R32+0x4], R0 ;  /* 0x0000040020009388 */ /* 0x0001e20000000800 */
[----:B------:R-:W-:-:S04]  /*34f0*/  ISETP.NE.U32.AND P1, PT, R25, 0x2, PT ;  /* 0x000000021900780c */ /* 0x000fc80003f25070 */
[----:B------:R-:W-:-:S13]  /*3500*/  ISETP.NE.AND.EX P1, PT, RZ, RZ, PT, P1 ;  /* 0x000000ffff00720c */ /* 0x000fda0003f25310 */
[----:B0-----:R-:W-:Y:S05]  /*3510*/  @!P1 BRA `(.L_x_20) ;  /* 0x00000000001c9947 */ /* 0x001fea0003800000 */
[----:B------:R-:W-:-:S04]  /*3520*/  IADD3 R10, P2, PT, R10, 0x2, RZ ;  /* 0x000000020a0a7810 */ /* 0x000fc80007f5e0ff */
[----:B------:R-:W-:Y:S02]  /*3530*/  ISETP.GE.U32.AND P1, PT, R10, UR6, PT ;  /* 0x000000060a007c0c */ /* 0x000fe4000bf26070 */
[----:B------:R-:W-:-:S04]  /*3540*/  IADD3.X R34, PT, PT, RZ, R34, RZ, P2, !PT ;  /* 0x00000022ff227210 */ /* 0x000fc800017fe4ff */
[----:B------:R-:W-:-:S13]  /*3550*/  ISETP.GE.U32.AND.EX P1, PT, R34, UR7, PT, P1 ;  /* 0x0000000722007c0c */ /* 0x000fda000bf26110 */
[----:B------:R-:W-:-:S05]  /*3560*/  @P1 MOV R11, 0xff800000 ;  /* 0xff800000000b1802 */ /* 0x000fca0000000f00 */
[----:B------:R0:W-:Y:S04]  /*3570*/  @P1 STS [R32+0x8], R11 ;  /* 0x0000080b20001388 */ /* 0x0001e80000000800 */
[----:B------:R0:W-:Y:S02]  /*3580*/  @!P1 STS [R32+0x8], R0 ;  /* 0x0000080020009388 */ /* 0x0001e40000000800 */
.L_x_20:
[----:B------:R-:W-:Y:S01]  /*3590*/  FMNMX R33, R33, R12, !PT ;  /* 0x0000000c21217209 */ /* 0x000fe20007800000 */
[----:B------:R-:W-:Y:S01]  /*35a0*/  IMAD.MOV.U32 R10, RZ, RZ, RZ ;  /* 0x000000ffff0a7224 */ /* 0x000fe200078e00ff */
[----:B------:R-:W-:Y:S06]  /*35b0*/  @!P0 BRA `(.L_x_45) ;  /* 0x0000000400dc8947 */ /* 0x000fec0003800000 */
[----:B------:R-:W1:Y:S01]  /*35c0*/  LDCU.64 UR6, c[0x0][0x3c8] ;  /* 0x00007900ff0677ac */ /* 0x000e620008000a00 */
[----:B0--34-:R-:W-:Y:S01]  /*35d0*/  CS2R R10, SRZ ;  /* 0x00000000000a7805 */ /* 0x019fe2000001ff00 */
[----:B-1----:R-:W-:-:S04]  /*35e0*/  UISETP.GE.U32.AND UP1, UPT, UR6, 0x4, UPT ;  /* 0x000000040600788c */ /* 0x002fc8000bf26070 */
[----:B------:R-:W-:-:S09]  /*35f0*/  UISETP.GE.U32.AND.EX UP1, UPT, UR7, URZ, UPT, UP1 ;  /* 0x000000ff0700728c */ /* 0x000fd2000bf26110 */
[----:B------:R-:W-:Y:S05]  /*3600*/  BRA.U !UP1, `(.L_x_46) ;  /* 0x0000000109f07547 */ /* 0x000fea000b800000 */
[----:B--2---:R-:W-:Y:S01]  /*3610*/  HFMA2 R0, -RZ, RZ, 0, 0 ;  /* 0x00000000ff007431 */ /* 0x004fe200000001ff */
[----:B------:R-:W-:-:S07]  /*3620*/  CS2R R10, SRZ ;  /* 0x00000000000a7805 */ /* 0x000fce000001ff00 */
.L_x_47:
[C---:B0-----:R-:W-:Y:S02]  /*3630*/  IADD3 R13, PT, PT, R11.reuse, R26, RZ ;  /* 0x0000001a0b0d7210 */ /* 0x041fe40007ffe0ff */
[----:B------:R-:W-:-:S03]  /*3640*/  IADD3 R11, P1, PT, R11, 0x4, RZ ;  /* 0x000000040b0b7810 */ /* 0x000fc60007f3e0ff */
[----:B------:R-:W-:Y:S01]  /*3650*/  IMAD R12, R13, 0x4, R28 ;  /* 0x000000040d0c7824 */ /* 0x000fe200078e021c */
[----:B------:R-:W-:Y:S02]  /*3660*/  MOV R13, 0x3bbb989d ;  /* 0x3bbb989d000d7802 */ /* 0x000fe40000000f00 */
[----:B------:R-:W-:Y:S02]  /*3670*/  IADD3.X R0, PT, PT, RZ, R0, RZ, P1, !PT ;  /* 0x00000000ff007210 */ /* 0x000fe40000ffe4ff */
[----:B------:R-:W0:Y:S01]  /*3680*/  LDS R14, [R12] ;  /* 0x000000000c0e7984 */ /* 0x000e220000000800 */
[----:B------:R-:W-:-:S03]  /*3690*/  ISETP.NE.U32.AND P1, PT, R11, R23, PT ;  /* 0x000000170b00720c */ /* 0x000fc60003f25070 */
[----:B------:R-:W1:Y:S01]  /*36a0*/  LDS R32, [R12+0x4] ;  /* 0x000004000c207984 */ /* 0x000e620000000800 */
[----:B------:R-:W-:-:S03]  /*36b0*/  ISETP.NE.AND.EX P1, PT, R0, UR7, PT, P1 ;  /* 0x0000000700007c0c */ /* 0x000fc6000bf25310 */
[----:B------:R-:W2:Y:S04]  /*36c0*/  LDS R16, [R12+0x8] ;  /* 0x000008000c107984 */ /* 0x000ea80000000800 */
[----:B------:R-:W3:Y:S01]  /*36d0*/  LDS R34, [R12+0xc] ;  /* 0x00000c000c227984 */ /* 0x000ee20000000800 */
[----:B0-----:R-:W-:Y:S01]  /*36e0*/  FADD R36, -R33, R14 ;  /* 0x0000000e21247221 */ /* 0x001fe20000000100 */
[----:B------:R-:W-:-:S03]  /*36f0*/  MOV R14, 0x437c0000 ;  /* 0x437c0000000e7802 */ /* 0x000fc60000000f00 */
[----:B------:R-:W-:Y:S01]  /*3700*/  FFMA.SAT R15, R36, R13, 0.5 ;  /* 0x3f000000240f7423 */ /* 0x000fe2000000200d */
[----:B-1----:R-:W-:-:S03]  /*3710*/  FADD R32, -R33, R32 ;  /* 0x0000002021207221 */ /* 0x002fc60000000100 */
[-C--:B------:R-:W-:Y:S01]  /*3720*/  FFMA.RM R15, R15, R14.reuse, 12582913 ;  /* 0x4b4000010f0f7423 */ /* 0x080fe2000000400e */
[-C--:B------:R-:W-:Y:S01]  /*3730*/  FFMA.SAT R17, R32, R13.reuse, 0.5 ;  /* 0x3f00000020117423 */ /* 0x080fe2000000200d */
[----:B--2---:R-:W-:Y:S02]  /*3740*/  FADD R16, -R33, R16 ;  /* 0x0000001021107221 */ /* 0x004fe40000000100 */
[----:B------:R-:W-:Y:S01]  /*3750*/  FADD R37, R15, -12583039 ;  /* 0xcb40007f0f257421 */ /* 0x000fe20000000000 */
[----:B------:R-:W-:Y:S01]  /*3760*/  FFMA.RM R17, R17, R14, 12582913 ;  /* 0x4b40000111117423 */ /* 0x000fe2000000400e */
[----:B------:R-:W-:Y:S02]  /*3770*/  FFMA.SAT R41, R16, R13, 0.5 ;  /* 0x3f00000010297423 */ /* 0x000fe4000000200d */
[----:B------:R-:W-:Y:S01]  /*3780*/  FFMA R37, R36, 1.4426950216293334961, -R37 ;  /* 0x3fb8aa3b24257823 */ /* 0x000fe20000000825 */
[----:B------:R-:W-:-:S03]  /*3790*/  FADD R39, R17, -12583039 ;  /* 0xcb40007f11277421 */ /* 0x000fc60000000000 */
[----:B------:R-:W-:Y:S01]  /*37a0*/  FFMA R37, R36, 1.925963033500011079e-08, R37 ;  /* 0x32a5706024257823 */ /* 0x000fe20000000025 */
[----:B---3--:R-:W-:Y:S01]  /*37b0*/  FADD R36, -R33, R34 ;  /* 0x0000002221247221 */ /* 0x008fe20000000100 */
[-C--:B------:R-:W-:Y:S01]  /*37c0*/  FFMA.RM R34, R41, R14.reuse, 12582913 ;  /* 0x4b40000129227423 */ /* 0x080fe2000000400e */
[----:B------:R-:W-:Y:S02]  /*37d0*/  FFMA R39, R32, 1.4426950216293334961, -R39 ;  /* 0x3fb8aa3b20277823 */ /* 0x000fe40000000827 */
[----:B------:R-:W-:Y:S01]  /*37e0*/  FFMA.SAT R43, R36, R13, 0.5 ;  /* 0x3f000000242b7423 */ /* 0x000fe2000000200d */
[----:B------:R-:W-:Y:S01]  /*37f0*/  FADD R41, R34, -12583039 ;  /* 0xcb40007f22297421 */ /* 0x000fe20000000000 */
[----:B------:R-:W-:Y:S01]  /*3800*/  FFMA R13, R32, 1.925963033500011079e-08, R39 ;  /* 0x32a57060200d7823 */ /* 0x000fe20000000027 */
[----:B------:R-:W0:Y:S01]  /*3810*/  MUFU.EX2 R37, R37 ;  /* 0x0000002500257308 */ /* 0x000e220000000800 */
[----:B------:R-:W-:Y:S01]  /*3820*/  FFMA.RM R14, R43, R14, 12582913 ;  /* 0x4b4000012b0e7423 */ /* 0x000fe2000000400e */
[----:B------:R-:W-:Y:S01]  /*3830*/  FFMA R41, R16, 1.4426950216293334961, -R41 ;  /* 0x3fb8aa3b10297823 */ /* 0x000fe20000000829 */
[----:B------:R-:W-:-:S02]  /*3840*/  SHF.L.U32 R32, R17, 0x17, RZ ;  /* 0x0000001711207819 */ /* 0x000fc400000006ff */
[----:B------:R-:W-:Y:S01]  /*3850*/  FADD R39, R14, -12583039 ;  /* 0xcb40007f0e277421 */ /* 0x000fe20000000000 */
[----:B------:R-:W-:Y:S01]  /*3860*/  FFMA R41, R16, 1.925963033500011079e-08, R41 ;  /* 0x32a5706010297823 */ /* 0x000fe20000000029 */
[----:B------:R-:W-:Y:S01]  /*3870*/  SHF.L.U32 R34, R34, 0x17, RZ ;  /* 0x0000001722227819 */ /* 0x000fe200000006ff */
[----:B------:R-:W1:Y:S01]  /*3880*/  MUFU.EX2 R13, R13 ;  /* 0x0000000d000d7308 */ /* 0x000e620000000800 */
[----:B------:R-:W-:Y:S01]  /*3890*/  FFMA R39, R36, 1.4426950216293334961, -R39 ;  /* 0x3fb8aa3b24277823 */ /* 0x000fe20000000827 */
[----:B------:R-:W-:Y:S02]  /*38a0*/  IMAD.SHL.U32 R16, R15, 0x800000, RZ ;  /* 0x008000000f107824 */ /* 0x000fe400078e00ff */
[----:B------:R-:W-:Y:S02]  /*38b0*/  IMAD.SHL.U32 R14, R14, 0x800000, RZ ;  /* 0x008000000e0e7824 */ /* 0x000fe400078e00ff */
[----:B------:R-:W-:Y:S02]  /*38c0*/  FFMA R39, R36, 1.925963033500011079e-08, R39 ;  /* 0x32a5706024277823 */ /* 0x000fe40000000027 */
[----:B------:R-:W2:Y:S01]  /*38d0*/  MUFU.EX2 R41, R41 ;  /* 0x0000002900297308 */ /* 0x000ea20000000800 */
[----:B0-----:R-:W-:-:S04]  /*38e0*/  FMUL R37, R16, R37 ;  /* 0x0000002510257220 */ /* 0x001fc80000400000 */
[----:B------:R-:W-:Y:S01]  /*38f0*/  FADD R10, R37, R10 ;  /* 0x0000000a250a7221 */ /* 0x000fe20000000000 */
[----:B------:R0:W-:Y:S02]  /*3900*/  STS [R12], R37 ;  /* 0x000000250c007388 */ /* 0x0001e40000000800 */
[----:B------:R-:W3:Y:S01]  /*3910*/  MUFU.EX2 R39, R39 ;  /* 0x0000002700277308 */ /* 0x000ee20000000800 */
[----:B-1----:R-:W-:-:S04]  /*3920*/  FMUL R13, R32, R13 ;  /* 0x0000000d200d7220 */ /* 0x002fc80000400000 */
[----:B------:R-:W-:Y:S01]  /*3930*/  FADD R10, R10, R13 ;  /* 0x0000000d0a0a7221 */ /* 0x000fe20000000000 */
[----:B------:R0:W-:Y:S01]  /*3940*/  STS [R12+0x4], R13 ;  /* 0x0000040d0c007388 */ /* 0x0001e20000000800 */
[----:B--2---:R-:W-:-:S04]  /*3950*/  FMUL R15, R34, R41 ;  /* 0x00000029220f7220 */ /* 0x004fc80000400000 */
[----:B------:R-:W-:Y:S01]  /*3960*/  FADD R10, R10, R15 ;  /* 0x0000000f0a0a7221 */ /* 0x000fe20000000000 */
[----:B------:R0:W-:Y:S01]  /*3970*/  STS [R12+0x8], R15 ;  /* 0x0000080f0c007388 */ /* 0x0001e20000000800 */
[----:B---3--:R-:W-:-:S04]  /*3980*/  FMUL R17, R14, R39 ;  /* 0x000000270e117220 */ /* 0x008fc80000400000 */
[----:B------:R-:W-:Y:S01]  /*3990*/  FADD R10, R10, R17 ;  /* 0x000000110a0a7221 */ /* 0x000fe20000000000 */
[----:B------:R0:W-:Y:S01]  /*39a0*/  STS [R12+0xc], R17 ;  /* 0x00000c110c007388 */ /* 0x0001e20000000800 */
[----:B------:R-:W-:Y:S05]  /*39b0*/  @P1 BRA `(.L_x_47) ;  /* 0xfffffffc001c1947 */ /* 0x000fea000383ffff */
[----:B------:R-:W-:-:S07]  /*39c0*/  MOV R11, R23 ;  /* 0x00000017000b7202 */ /* 0x000fce0000000f00 */
.L_x_46:
[----:B------:R-:W-:-:S04]  /*39d0*/  ISETP.NE.U32.AND P1, PT, R25, RZ, PT ;  /* 0x000000ff1900720c */ /* 0x000fc80003f25070 */
[----:B------:R-:W-:-:S13]  /*39e0*/  ISETP.NE.AND.EX P1, PT, RZ, RZ, PT, P1 ;  /* 0x000000ffff00720c */ /* 0x000fda0003f25310 */
[----:B------:R-:W-:Y:S05]  /*39f0*/  @!P1 BRA `(.L_x_45) ;  /* 0x0000000000cc9947 */ /* 0x000fea0003800000 */
[----:B------:R-:W-:Y:S02]  /*3a00*/  ISETP.NE.U32.AND P2, PT, R25, 0x1, PT ;  /* 0x000000011900780c */ /* 0x000fe40003f45070 */
[----:B------:R-:W-:Y:S02]  /*3a10*/  ISETP.NE.U32.AND P1, PT, R22, RZ, PT ;  /* 0x000000ff1600720c */ /* 0x000fe40003f25070 */
[----:B------:R-:W-:Y:S02]  /*3a20*/  ISETP.NE.AND.EX P2, PT, RZ, RZ, PT, P2 ;  /* 0x000000ffff00720c */ /* 0x000fe40003f45320 */
[----:B------:R-:W-:-:S11]  /*3a30*/  ISETP.NE.AND.EX P1, PT, RZ, RZ, PT, P1 ;  /* 0x000000ffff00720c */ /* 0x000fd60003f25310 */
[----:B------:R-:W-:Y:S05]  /*3a40*/  @!P2 BRA `(.L_x_48) ;  /* 0x000000000074a947 */ /* 0x000fea0003800000 */
[C---:B0-----:R-:W-:Y:S02]  /*3a50*/  IMAD.IADD R13, R11.reuse, 0x1, R26 ;  /* 0x000000010b0d7824 */ /* 0x041fe400078e021a */
[----:B------:R-:W-:Y:S02]  /*3a60*/  HFMA2 R15, -RZ, RZ, 0.96630859375, -0.0022525787353515625 ;  /* 0x3bbb989dff0f7431 */ /* 0x000fe400000001ff */
[----:B------:R-:W-:Y:S02]  /*3a70*/  IMAD.MOV.U32 R17, RZ, RZ, 0x437c0000 ;  /* 0x437c0000ff117424 */ /* 0x000fe400078e00ff */
[----:B------:R-:W-:Y:S01]  /*3a80*/  VIADD R11, R11, 0x2 ;  /* 0x000000020b0b7836 */ /* 0x000fe20000000000 */
[----:B--2---:R-:W-:-:S05]  /*3a90*/  LEA R0, R13, R28, 0x2 ;  /* 0x0000001c0d007211 */ /* 0x004fca00078e10ff */
[----:B------:R-:W0:Y:S04]  /*3aa0*/  LDS R14, [R0+0x4] ;  /* 0x00000400000e7984 */ /* 0x000e280000000800 */
[----:B------:R-:W1:Y:S01]  /*3ab0*/  LDS R12, [R0] ;  /* 0x00000000000c7984 */ /* 0x000e620000000800 */
[C---:B0-----:R-:W-:Y:S01]  /*3ac0*/  FADD R14, -R33.reuse, R14 ;  /* 0x0000000e210e7221 */ /* 0x041fe20000000100 */
[----:B-1----:R-:W-:-:S03]  /*3ad0*/  FADD R12, -R33, R12 ;  /* 0x0000000c210c7221 */ /* 0x002fc60000000100 */
[-C--:B------:R-:W-:Y:S01]  /*3ae0*/  FFMA.SAT R16, R14, R15.reuse, 0.5 ;  /* 0x3f0000000e107423 */ /* 0x080fe2000000200f */
[----:B------:R-:W-:-:S03]  /*3af0*/  FFMA.SAT R13, R12, R15, 0.5 ;  /* 0x3f0000000c0d7423 */ /* 0x000fc6000000200f */
[-C--:B------:R-:W-:Y:S01]  /*3b00*/  FFMA.RM R16, R16, R17.reuse, 12582913 ;  /* 0x4b40000110107423 */ /* 0x080fe20000004011 */
[----:B------:R-:W-:-:S03]  /*3b10*/  FFMA.RM R13, R13, R17, 12582913 ;  /* 0x4b4000010d0d7423 */ /* 0x000fc60000004011 */
[C---:B------:R-:W-:Y:S01]  /*3b20*/  FADD R17, R16.reuse, -12583039 ;  /* 0xcb40007f10117421 */ /* 0x040fe20000000000 */
[----:B------:R-:W-:Y:S01]  /*3b30*/  SHF.L.U32 R16, R16, 0x17, RZ ;  /* 0x0000001710107819 */ /* 0x000fe200000006ff */
[C---:B------:R-:W-:Y:S02]  /*3b40*/  FADD R15, R13.reuse, -12583039 ;  /* 0xcb40007f0d0f7421 */ /* 0x040fe40000000000 */
[----:B------:R-:W-:Y:S01]  /*3b50*/  FFMA R17, R14, 1.4426950216293334961, -R17 ;  /* 0x3fb8aa3b0e117823 */ /* 0x000fe20000000811 */
[----:B------:R-:W-:Y:S01]  /*3b60*/  SHF.L.U32 R13, R13, 0x17, RZ ;  /* 0x000000170d0d7819 */ /* 0x000fe200000006ff */
[----:B------:R-:W-:Y:S02]  /*3b70*/  FFMA R15, R12, 1.4426950216293334961, -R15 ;  /* 0x3fb8aa3b0c0f7823 */ /* 0x000fe4000000080f */
[----:B------:R-:W-:Y:S02]  /*3b80*/  FFMA R17, R14, 1.925963033500011079e-08, R17 ;  /* 0x32a570600e117823 */ /* 0x000fe40000000011 */
[----:B------:R-:W-:-:S04]  /*3b90*/  FFMA R15, R12, 1.925963033500011079e-08, R15 ;  /* 0x32a570600c0f7823 */ /* 0x000fc8000000000f */
[----:B------:R-:W0:Y:S08]  /*3ba0*/  MUFU.EX2 R17, R17 ;  /* 0x0000001100117308 */ /* 0x000e300000000800 */
[----:B------:R-:W1:Y:S01]  /*3bb0*/  MUFU.EX2 R12, R15 ;  /* 0x0000000f000c7308 */ /* 0x000e620000000800 */
[----:B0-----:R-:W-:-:S05]  /*3bc0*/  FMUL R37, R16, R17 ;  /* 0x0000001110257220 */ /* 0x001fca0000400000 */
[----:B------:R3:W-:Y:S01]  /*3bd0*/  STS [R0+0x4], R37 ;  /* 0x0000042500007388 */ /* 0x0007e20000000800 */
[----:B-1----:R-:W-:-:S04]  /*3be0*/  FMUL R13, R13, R12 ;  /* 0x0000000c0d0d7220 */ /* 0x002fc80000400000 */
[----:B------:R-:W-:Y:S01]  /*3bf0*/  FADD R10, R10, R13 ;  /* 0x0000000d0a0a7221 */ /* 0x000fe20000000000 */
[----:B------:R3:W-:Y:S03]  /*3c00*/  STS [R0], R13 ;  /* 0x0000000d00007388 */ /* 0x0007e60000000800 */
[----:B------:R-:W-:-:S07]  /*3c10*/  FADD R10, R10, R37 ;  /* 0x000000250a0a7221 */ /* 0x000fce0000000000 */
.L_x_48:
[----:B------:R-:W-:Y:S05]  /*3c20*/  @!P1 BRA `(.L_x_45) ;  /* 0x0000000000409947 */ /* 0x000fea0003800000 */
[----:B------:R-:W-:Y:S01]  /*3c30*/  IADD3 R11, PT, PT, R11, R26, RZ ;  /* 0x0000001a0b0b7210 */ /* 0x000fe20007ffe0ff */
[----:B0--3--:R-:W-:Y:S01]  /*3c40*/  IMAD.MOV.U32 R13, RZ, RZ, 0x3bbb989d ;  /* 0x3bbb989dff0d7424 */ /* 0x009fe200078e00ff */
[----:B------:R-:W-:Y:S02]  /*3c50*/  MOV R15, 0x437c0000 ;  /* 0x437c0000000f7802 */ /* 0x000fe40000000f00 */
[----:B------:R-:W-:-:S05]  /*3c60*/  LEA R11, R11, R28, 0x2 ;  /* 0x0000001c0b0b7211 */ /* 0x000fca00078e10ff */
[----:B--2---:R-:W0:Y:S02]  /*3c70*/  LDS R0, [R11] ;  /* 0x000000000b007984 */ /* 0x004e240000000800 */
[----:B0-----:R-:W-:-:S04]  /*3c80*/  FADD R0, -R33, R0 ;  /* 0x0000000021007221 */ /* 0x001fc80000000100 */
[----:B------:R-:W-:-:S04]  /*3c90*/  FFMA.SAT R12, R0, R13, 0.5 ;  /* 0x3f000000000c7423 */ /* 0x000fc8000000200d */
[----:B------:R-:W-:-:S04]  /*3ca0*/  FFMA.RM R12, R12, R15, 12582913 ;  /* 0x4b4000010c0c7423 */ /* 0x000fc8000000400f */
[C---:B------:R-:W-:Y:S01]  /*3cb0*/  FADD R13, R12.reuse, -12583039 ;  /* 0xcb40007f0c0d7421 */ /* 0x040fe20000000000 */
[----:B------:R-:W-:-:S03]  /*3cc0*/  SHF.L.U32 R12, R12, 0x17, RZ ;  /* 0x000000170c0c7819 */ /* 0x000fc600000006ff */
[----:B------:R-:W-:-:S04]  /*3cd0*/  FFMA R13, R0, 1.4426950216293334961, -R13 ;  /* 0x3fb8aa3b000d7823 */ /* 0x000fc8000000080d */
[----:B------:R-:W-:-:S06]  /*3ce0*/  FFMA R13, R0, 1.925963033500011079e-08, R13 ;  /* 0x32a57060000d7823 */ /* 0x000fcc000000000d */
[----:B------:R-:W0:Y:S02]  /*3cf0*/  MUFU.EX2 R13, R13 ;  /* 0x0000000d000d7308 */ /* 0x000e240000000800 */
[----:B0-----:R-:W-:-:S04]  /*3d00*/  FMUL R12, R12, R13 ;  /* 0x0000000d0c0c7220 */ /* 0x001fc80000400000 */
[----:B------:R-:W-:Y:S01]  /*3d10*/  FADD R10, R10, R12 ;  /* 0x0000000c0a0a7221 */ /* 0x000fe20000000000 */
[----:B------:R1:W-:Y:S06]  /*3d20*/  STS [R11], R12 ;  /* 0x0000000c0b007388 */ /* 0x0003ec0000000800 */
.L_x_45:
[----:B01----:R-:W-:Y:S02]  /*3d30*/  HFMA2 R12, -RZ, RZ, 3.7421875, 0 ;  /* 0x437c0000ff0c7431 */ /* 0x003fe400000001ff */
[----:B---34-:R-:W-:Y:S02]  /*3d40*/  IMAD.MOV.U32 R11, RZ, RZ, 0x3bbb989d ;  /* 0x3bbb989dff0b7424 */ /* 0x018fe400078e00ff */
[----:B--2---:R-:W-:-:S04]  /*3d50*/  FADD R0, -R33, R18 ;  /* 0x0000001221007221 */ /* 0x004fc80000000100 */
[----:B------:R-:W-:-:S04]  /*3d60*/  FFMA.SAT R11, R0, R11, 0.5 ;  /* 0x3f000000000b7423 */ /* 0x000fc8000000200b */
[----:B------:R-:W-:-:S04]  /*3d70*/  FFMA.RM R11, R11, R12, 12582913 ;  /* 0x4b4000010b0b7423 */ /* 0x000fc8000000400c */
[----:B------:R-:W-:-:S04]  /*3d80*/  FADD R13, R11, -12583039 ;  /* 0xcb40007f0b0d7421 */ /* 0x000fc80000000000 */
[----:B------:R-:W-:-:S04]  /*3d90*/  FFMA R13, R0, 1.4426950216293334961, -R13 ;  /* 0x3fb8aa3b000d7823 */ /* 0x000fc8000000080d */
[----:B------:R-:W-:Y:S01]  /*3da0*/  FFMA R13, R0, 1.925963033500011079e-08, R13 ;  /* 0x32a57060000d7823 */ /* 0x000fe2000000000d */
[----:B------:R-:W-:-:S05]  /*3db0*/  SHF.L.U32 R0, R11, 0x17, RZ ;  /* 0x000000170b007819 */ /* 0x000fca00000006ff */
[----:B------:R-:W0:Y:S02]  /*3dc0*/  MUFU.EX2 R13, R13 ;  /* 0x0000000d000d7308 */ /* 0x000e240000000800 */
[----:B0-----:R-:W-:-:S04]  /*3dd0*/  FMUL R0, R0, R13 ;  /* 0x0000000d00007220 */ /* 0x001fc80000400000 */
[----:B------:R-:W-:Y:S01]  /*3de0*/  FFMA R31, R31, R0, R10 ;  /* 0x000000001f1f7223 */ /* 0x000fe2000000000a */
[----:B------:R-:W-:Y:S06]  /*3df0*/  BRA.U !UP0, `(.L_x_19) ;  /* 0x0000001108dc7547 */ /* 0x000fec000b800000 */
[----:B------:R-:W-:Y:S05]  /*3e00*/  @!P0 BRA `(.L_x_49) ;  /* 0x00000008002c8947 */ /* 0x000fea0003800000 */
[----:B------:R-:W-:Y:S01]  /*3e10*/  UMOV UR6, URZ ;  /* 0x000000ff00067c82 */ /* 0x000fe20008000000 */
[----:B------:R-:W-:-:S05]  /*3e20*/  UMOV UR7, URZ ;  /* 0x000000ff00077c82 */ /* 0x000fca0008000000 */
.L_x_55:
[----:B0-----:R-:W0:Y:S01]  /*3e30*/  LDCU.64 UR18, c[0x0][0x3c8] ;  /* 0x00007900ff1277ac */ /* 0x001e220008000a00 */
[----:B------:R-:W-:Y:S02]  /*3e40*/  HFMA2 R11, -RZ, RZ, 0, 0 ;  /* 0x00000000ff0b7431 */ /* 0x000fe400000001ff */
[----:B------:R-:W-:Y:S01]  /*3e50*/  IMAD.MOV.U32 R43, RZ, RZ, RZ ;  /* 0x000000ffff2b7224 */ /* 0x000fe200078e00ff */
[----:B0-----:R-:W-:-:S04]  /*3e60*/  UISETP.GE.U32.AND UP1, UPT, UR18, 0x8, UPT ;  /* 0x000000081200788c */ /* 0x001fc8000bf26070 */
[----:B------:R-:W-:-:S09]  /*3e70*/  UISETP.GE.U32.AND.EX UP1, UPT, UR19, URZ, UPT, UP1 ;  /* 0x000000ff1300728c */ /* 0x000fd2000bf26110 */
[----:B------:R-:W-:Y:S05]  /*3e80*/  BRA.U !UP1, `(.L_x_50) ;  /* 0x0000000109cc7547 */ /* 0x000fea000b800000 */
[----:B------:R-:W-:Y:S02]  /*3e90*/  MOV R43, RZ ;  /* 0x000000ff002b7202 */ /* 0x000fe40000000f00 */
[----:B------:R-:W-:-:S07]  /*3ea0*/  CS2R R10, SRZ ;  /* 0x00000000000a7805 */ /* 0x000fce000001ff00 */
.L_x_51:
[----:B------:R-:W0:Y:S01]  /*3eb0*/  LDC R34, c[0x0][0x3b8] ;  /* 0x0000ee00ff227b82 */ /* 0x000e220000000800 */
[----:B------:R-:W-:-:S05]  /*3ec0*/  IMAD.IADD R13, R11, 0x1, R26 ;  /* 0x000000010b0d7824 */ /* 0x000fca00078e021a */
[----:B------:R-:W-:-:S05]  /*3ed0*/  LEA R12, R13, R28, 0x2 ;  /* 0x0000001c0d0c7211 */ /* 0x000fca00078e10ff */
[----:B------:R-:W-:Y:S04]  /*3ee0*/  LDS R14, [R12] ;  /* 0x000000000c0e7984 */ /* 0x000fe80000000800 */
[----:B------:R-:W-:Y:S04]  /*3ef0*/  LDS R15, [R12+0x8] ;  /* 0x000008000c0f7984 */ /* 0x000fe80000000800 */
[----:B------:R-:W-:Y:S04]  /*3f00*/  LDS R17, [R12+0x10] ;  /* 0x000010000c117984 */ /* 0x000fe80000000800 */
[----:B------:R-:W-:Y:S01]  /*3f10*/  LDS R40, [R12+0x1c] ;  /* 0x00001c000c287984 */ /* 0x000fe20000000800 */
[C---:B0-----:R-:W-:Y:S01]  /*3f20*/  IMAD R32, R11.reuse, R34, UR6 ;  /* 0x000000060b207e24 */ /* 0x041fe2000f8e0222 */
[----:B------:R-:W-:-:S04]  /*3f30*/  IADD3 R11, P0, PT, R11, 0x8, RZ ;  /* 0x000000080b0b7810 */ /* 0x000fc80007f1e0ff */
[C---:B------:R-:W-:Y:S01]  /*3f40*/  LEA R16, R32.reuse, R29, 0x2 ;  /* 0x0000001d20107211 */ /* 0x040fe200078e10ff */
[--C-:B------:R-:W-:Y:S01]  /*3f50*/  IMAD.IADD R32, R32, 0x1, R34.reuse ;  /* 0x0000000120207824 */ /* 0x100fe200078e0222 */
[----:B------:R-:W-:Y:S02]  /*3f60*/  IADD3.X R10, PT, PT, RZ, R10, RZ, P0, !PT ;  /* 0x0000000aff0a7210 */ /* 0x000fe400007fe4ff */
[----:B------:R-:W-:Y:S01]  /*3f70*/  ISETP.NE.U32.AND P0, PT, R11, R21, PT ;  /* 0x000000150b00720c */ /* 0x000fe20003f05070 */
[----:B------:R-:W0:Y:S01]  /*3f80*/  LDS R13, [R16] ;  /* 0x00000000100d7984 */ /* 0x000e220000000800 */
[C---:B------:R-:W-:Y:S02]  /*3f90*/  IADD3 R36, PT, PT, R32.reuse, R34, RZ ;  /* 0x0000002220247210 */ /* 0x040fe40007ffe0ff */
[-C--:B------:R-:W-:Y:S01]  /*3fa0*/  LEA R32, R32, R29.reuse, 0x2 ;  /* 0x0000001d20207211 */ /* 0x080fe200078e10ff */
[----:B------:R-:W-:Y:S01]  /*3fb0*/  LDS R16, [R12+0xc] ;  /* 0x00000c000c107984 */ /* 0x000fe20000000800 */
[----:B------:R-:W-:Y:S01]  /*3fc0*/  ISETP.NE.AND.EX P0, PT, R10, UR19, PT, P0 ;  /* 0x000000130a007c0c */ /* 0x000fe2000bf05300 */
[C---:B------:R-:W-:Y:S01]  /*3fd0*/  IMAD.IADD R37, R36.reuse, 0x1, R34 ;  /* 0x0000000124257824 */ /* 0x040fe200078e0222 */
[----:B------:R-:W-:-:S02]  /*3fe0*/  LEA R36, R36, R29, 0x2 ;  /* 0x0000001d24247211 */ /* 0x000fc400078e10ff */
[----:B------:R-:W-:Y:S02]  /*3ff0*/  LDS R32, [R32] ;  /* 0x0000000020207984 */ /* 0x000fe40000000800 */
[CC--:B------:R-:W-:Y:S01]  /*4000*/  IADD3 R39, PT, PT, R37.reuse, R34.reuse, RZ ;  /* 0x0000002225277210 */ /* 0x0c0fe20007ffe0ff */
[----:B------:R-:W-:Y:S01]  /*4010*/  IMAD R37, R37, 0x4, R29 ;  /* 0x0000000425257824 */ /* 0x000fe200078e021d */
[----:B------:R-:W-:Y:S02]  /*4020*/  LDS R36, [R36] ;  /* 0x0000000024247984 */ /* 0x000fe40000000800 */
[C---:B------:R-:W-:Y:S02]  /*4030*/  LEA R18, R39.reuse, R29, 0x2 ;  /* 0x0000001d27127211 */ /* 0x040fe400078e10ff */
[----:B------:R-:W-:Y:S01]  /*4040*/  IADD3 R38, PT, PT, R39, R34, RZ ;  /* 0x0000002227267210 */ /* 0x000fe20007ffe0ff */
[----:B------:R-:W-:Y:S01]  /*4050*/  LDS R37, [R37] ;  /* 0x0000000025257984 */ /* 0x000fe20000000800 */
[----:B------:R-:W-:-:S02]  /*4060*/  IMAD R39, R34, 0x2, R39 ;  /* 0x0000000222277824 */ /* 0x000fc400078e0227 */
[-C--:B------:R-:W-:Y:S01]  /*4070*/  LEA R41, R38, R29.reuse, 0x2 ;  /* 0x0000001d26297211 */ /* 0x080fe200078e10ff */
[----:B------:R-:W-:Y:S01]  /*4080*/  LDS R18, [R18] ;  /* 0x0000000012127984 */ /* 0x000fe20000000800 */
[C---:B------:R-:W-:Y:S01]  /*4090*/  IMAD.IADD R34, R39.reuse, 0x1, R34 ;  /* 0x0000000127227824 */ /* 0x040fe200078e0222 */
[----:B------:R-:W-:Y:S02]  /*40a0*/  LEA R42, R39, R29, 0x2 ;  /* 0x0000001d272a7211 */ /* 0x000fe400078e10ff */
[----:B------:R-:W-:Y:S04]  /*40b0*/  LDS R38, [R12+0x14] ;  /* 0x000014000c267984 */ /* 0x000fe80000000800 */
[----:B------:R-:W-:Y:S04]  /*40c0*/  LDS R41, [R41] ;  /* 0x0000000029297984 */ /* 0x000fe80000000800 */
[----:B------:R-:W-:Y:S01]  /*40d0*/  LDS R39, [R42] ;  /* 0x000000002a277984 */ /* 0x000fe20000000800 */
[----:B0-----:R-:W-:Y:S01]  /*40e0*/  FFMA R13, R14, R13, R43 ;  /* 0x0000000d0e0d7223 */ /* 0x001fe2000000002b */
[----:B------:R-:W-:-:S02]  /*40f0*/  LEA R43, R34, R29, 0x2 ;  /* 0x0000001d222b7211 */ /* 0x000fc400078e10ff */
[----:B------:R-:W0:Y:S04]  /*4100*/  LDS R14, [R12+0x4] ;  /* 0x000004000c0e7984 */ /* 0x000e280000000800 */
[----:B------:R-:W1:Y:S04]  /*4110*/  LDS R34, [R12+0x18] ;  /* 0x000018000c227984 */ /* 0x000e680000000800 */
[----:B------:R-:W2:Y:S01]  /*4120*/  LDS R43, [R43] ;  /* 0x000000002b2b7984 */ /* 0x000ea20000000800 */
[----:B0-----:R-:W-:-:S04]  /*4130*/  FFMA R14, R14, R32, R13 ;  /* 0x000000200e0e7223 */ /* 0x001fc8000000000d */
[----:B------:R-:W-:-:S04]  /*4140*/  FFMA R15, R15, R36, R14 ;  /* 0x000000240f0f7223 */ /* 0x000fc8000000000e */
[----:B------:R-:W-:-:S04]  /*4150*/  FFMA R16, R16, R37, R15 ;  /* 0x0000002510107223 */ /* 0x000fc8000000000f */
[----:B------:R-:W-:-:S04]  /*4160*/  FFMA R17, R17, R18, R16 ;  /* 0x0000001211117223 */ /* 0x000fc80000000010 */
[----:B------:R-:W-:-:S04]  /*4170*/  FFMA R17, R38, R41, R17 ;  /* 0x0000002926117223 */ /* 0x000fc80000000011 */
[----:B-1----:R-:W-:-:S04]  /*4180*/  FFMA R17, R34, R39, R17 ;  /* 0x0000002722117223 */ /* 0x002fc80000000011 */
[----:B--2---:R-:W-:Y:S01]  /*4190*/  FFMA R43, R40, R43, R17 ;  /* 0x0000002b282b7223 */ /* 0x004fe20000000011 */
[----:B------:R-:W-:Y:S06]  /*41a0*/  @P0 BRA `(.L_x_51) ;  /* 0xfffffffc00400947 */ /* 0x000fec000383ffff */
[----:B------:R-:W-:-:S07]  /*41b0*/  IMAD.MOV.U32 R11, RZ, RZ, R21 ;  /* 0x000000ffff0b7224 */ /* 0x000fce00078e0015 */
.L_x_50:
[----:B------:R-:W-:-:S04]  /*41c0*/  ISETP.NE.U32.AND P0, PT, R24, RZ, PT ;  /* 0x000000ff1800720c */ /* 0x000fc80003f05070 */
[----:B------:R-:W-:-:S13]  /*41d0*/  ISETP.NE.AND.EX P0, PT, RZ, RZ, PT, P0 ;  /* 0x000000ffff00720c */ /* 0x000fda0003f05300 */
[----:B------:R-:W-:Y:S05]  /*41e0*/  @!P0 BRA `(.L_x_52) ;  /* 0x0000000000f08947 */ /* 0x000fea0003800000 */
[----:B------:R-:W-:-:S04]  /*41f0*/  IADD3 R10, P1, PT, R24, -0x1, RZ ;  /* 0xffffffff180a7810 */ /* 0x000fc80007f3e0ff */
[----:B------:R-:W-:Y:S02]  /*4200*/  ISETP.GE.U32.AND P0, PT, R10, 0x3, PT ;  /* 0x000000030a00780c */ /* 0x000fe40003f06070 */
[----:B------:R-:W-:Y:S02]  /*4210*/  IADD3.X R10, PT, PT, RZ, -0x1, RZ, P1, !PT ;  /* 0xffffffffff0a7810 */ /* 0x000fe40000ffe4ff */
[----:B------:R-:W-:Y:S02]  /*4220*/  ISETP.NE.U32.AND P1, PT, R25, RZ, PT ;  /* 0x000000ff1900720c */ /* 0x000fe40003f25070 */
[----:B------:R-:W-:Y:S02]  /*4230*/  ISETP.GE.U32.AND.EX P0, PT, R10, RZ, PT, P0 ;  /* 0x000000ff0a00720c */ /* 0x000fe40003f06100 */
[----:B------:R-:W-:-:S11]  /*4240*/  ISETP.NE.AND.EX P1, PT, RZ, RZ, PT, P1 ;  /* 0x000000ffff00720c */ /* 0x000fd60003f25310 */
[----:B------:R-:W-:Y:S05]  /*4250*/  @!P0 BRA `(.L_x_53) ;  /* 0x0000000000608947 */ /* 0x000fea0003800000 */
[----:B------:R-:W0:Y:S01]  /*4260*/  LDC R17, c[0x0][0x3b8] ;  /* 0x0000ee00ff117b82 */ /* 0x000e220000000800 */
[----:B------:R-:W-:-:S05]  /*4270*/  IADD3 R13, PT, PT, R11, R26, RZ ;  /* 0x0000001a0b0d7210 */ /* 0x000fca0007ffe0ff */
[----:B------:R-:W-:-:S05]  /*4280*/  IMAD R13, R13, 0x4, R28 ;  /* 0x000000040d0d7824 */ /* 0x000fca00078e021c */
[----:B------:R-:W-:Y:S04]  /*4290*/  LDS R10, [R13] ;  /* 0x000000000d0a7984 */ /* 0x000fe80000000800 */
[----:B------:R-:W-:Y:S04]  /*42a0*/  LDS R15, [R13+0x4] ;  /* 0x000004000d0f7984 */ /* 0x000fe80000000800 */
[----:B------:R-:W-:Y:S01]  /*42b0*/  LDS R37, [R13+0xc] ;  /* 0x00000c000d257984 */ /* 0x000fe20000000800 */
[C---:B0-----:R-:W-:Y:S01]  /*42c0*/  IMAD R16, R11.reuse, R17, UR6 ;  /* 0x000000060b107e24 */ /* 0x041fe2000f8e0211 */
[----:B------:R-:W-:-:S04]  /*42d0*/  IADD3 R11, PT, PT, R11, 0x4, RZ ;  /* 0x000000040b0b7810 */ /* 0x000fc80007ffe0ff */
[C---:B------:R-:W-:Y:S02]  /*42e0*/  LEA R12, R16.reuse, R29, 0x2 ;  /* 0x0000001d100c7211 */ /* 0x040fe400078e10ff */
[----:B------:R-:W-:Y:S01]  /*42f0*/  IADD3 R14, PT, PT, R16, R17, RZ ;  /* 0x00000011100e7210 */ /* 0x000fe20007ffe0ff */
[----:B------:R-:W-:-:S03]  /*4300*/  IMAD R16, R17, 0x2, R16 ;  /* 0x0000000211107824 */ /* 0x000fc600078e0210 */
[----:B------:R-:W-:Y:S01]  /*4310*/  LEA R14, R14, R29, 0x2 ;  /* 0x0000001d0e0e7211 */ /* 0x000fe200078e10ff */
[----:B------:R-:W0:Y:S01]  /*4320*/  LDS R12, [R12] ;  /* 0x000000000c0c7984 */ /* 0x000e220000000800 */
[C---:B------:R-:W-:Y:S01]  /*4330*/  IADD3 R18, PT, PT, R16.reuse, R17, RZ ;  /* 0x0000001110127210 */ /* 0x040fe20007ffe0ff */
[----:B------:R-:W-:Y:S02]  /*4340*/  IMAD R16, R16, 0x4, R29 ;  /* 0x0000000410107824 */ /* 0x000fe400078e021d */
[----:B------:R-:W-:Y:S01]  /*4350*/  LDS R17, [R13+0x8] ;  /* 0x000008000d117984 */ /* 0x000fe20000000800 */
[----:B------:R-:W-:-:S03]  /*4360*/  LEA R18, R18, R29, 0x2 ;  /* 0x0000001d12127211 */ /* 0x000fc600078e10ff */
[----:B------:R-:W1:Y:S04]  /*4370*/  LDS R14, [R14] ;  /* 0x000000000e0e7984 */ /* 0x000e680000000800 */
[----:B------:R-:W2:Y:S04]  /*4380*/  LDS R16, [R16] ;  /* 0x0000000010107984 */ /* 0x000ea80000000800 */
[----:B------:R-:W3:Y:S01]  /*4390*/  LDS R18, [R18] ;  /* 0x0000000012127984 */ /* 0x000ee20000000800 */
[----:B0-----:R-:W-:-:S04]  /*43a0*/  FFMA R10, R10, R12, R43 ;  /* 0x0000000c0a0a7223 */ /* 0x001fc8000000002b */
[----:B-1----:R-:W-:-:S04]  /*43b0*/  FFMA R10, R15, R14, R10 ;  /* 0x0000000e0f0a7223 */ /* 0x002fc8000000000a */
[----:B--2---:R-:W-:-:S04]  /*43c0*/  FFMA R10, R17, R16, R10 ;  /* 0x00000010110a7223 */ /* 0x004fc8000000000a */
[----:B---3--:R-:W-:-:S07]  /*43d0*/  FFMA R43, R37, R18, R10 ;  /* 0x00000012252b7223 */ /* 0x008fce000000000a */
.L_x_53:
[----:B------:R-:W-:Y:S05]  /*43e0*/  @!P1 BRA `(.L_x_52) ;  /* 0x0000000000709947 */ /* 0x000fea0003800000 */
[----:B------:R-:W-:Y:S02]  /*43f0*/  ISETP.NE.U32.AND P0, PT, R25, 0x1, PT ;  /* 0x000000011900780c */ /* 0x000fe40003f05070 */
[----:B------:R-:W-:Y:S02]  /*4400*/  ISETP.NE.U32.AND P1, PT, R22, RZ, PT ;  /* 0x000000ff1600720c */ /* 0x000fe40003f25070 */
[----:B------:R-:W-:Y:S02]  /*4410*/  ISETP.NE.AND.EX P0, PT, RZ, RZ, PT, P0 ;  /* 0x000000ffff00720c */ /* 0x000fe40003f05300 */
[----:B------:R-:W-:-:S11]  /*4420*/  ISETP.NE.AND.EX P1, PT, RZ, RZ, PT, P1 ;  /* 0x000000ffff00720c */ /* 0x000fd60003f25310 */
[----:B------:R-:W-:Y:S05]  /*4430*/  @!P0 BRA `(.L_x_54) ;  /* 0x0000000000388947 */ /* 0x000fea0003800000 */
[----:B------:R-:W0:Y:S01]  /*4440*/  LDC R12, c[0x0][0x3b8] ;  /* 0x0000ee00ff0c7b82 */ /* 0x000e220000000800 */
[----:B------:R-:W-:-:S05]  /*4450*/  IMAD.IADD R13, R11, 0x1, R26 ;  /* 0x000000010b0d7824 */ /* 0x000fca00078e021a */
[----:B------:R-:W-:-:S05]  /*4460*/  LEA R13, R13, R28, 0x2 ;  /* 0x0000001c0d0d7211 */ /* 0x000fca00078e10ff */
[----:B------:R-:W-:Y:S04]  /*4470*/  LDS R14, [R13] ;  /* 0x000000000d0e7984 */ /* 0x000fe80000000800 */
[----:B------:R-:W-:Y:S01]  /*4480*/  LDS R16, [R13+0x4] ;  /* 0x000004000d107984 */ /* 0x000fe20000000800 */
[C---:B0-----:R-:W-:Y:S01]  /*4490*/  IMAD R10, R11.reuse, R12, UR6 ;  /* 0x000000060b0a7e24 */ /* 0x041fe2000f8e020c */
[----:B------:R-:W-:-:S04]  /*44a0*/  IADD3 R11, PT, PT, R11, 0x2, RZ ;  /* 0x000000020b0b7810 */ /* 0x000fc80007ffe0ff */
[C---:B------:R-:W-:Y:S01]  /*44b0*/  IADD3 R12, PT, PT, R10.reuse, R12, RZ ;  /* 0x0000000c0a0c7210 */ /* 0x040fe20007ffe0ff */
[----:B------:R-:W-:-:S03]  /*44c0*/  IMAD R10, R10, 0x4, R29 ;  /* 0x000000040a0a7824 */ /* 0x000fc600078e021d */
[----:B------:R-:W-:-:S03]  /*44d0*/  LEA R12, R12, R29, 0x2 ;  /* 0x0000001d0c0c7211 */ /* 0x000fc600078e10ff */
[----:B------:R-:W0:Y:S04]  /*44e0*/  LDS R10, [R10] ;  /* 0x000000000a0a7984 */ /* 0x000e280000000800 */
[----:B------:R-:W1:Y:S01]  /*44f0*/  LDS R12, [R12] ;  /* 0x000000000c0c7984 */ /* 0x000e620000000800 */
[----:B0-----:R-:W-:-:S04]  /*4500*/  FFMA R43, R14, R10, R43 ;  /* 0x0000000a0e2b7223 */ /* 0x001fc8000000002b */
[----:B-1----:R-:W-:-:S07]  /*4510*/  FFMA R43, R16, R12, R43 ;  /* 0x0000000c102b7223 */ /* 0x002fce000000002b */
.L_x_54:
[----:B------:R-:W-:Y:S05]  /*4520*/  @!P1 BRA `(.L_x_52) ;  /* 0x0000000000209947 */ /* 0x000fea0003800000 */
[----:B------:R-:W0:Y:S01]  /*4530*/  LDC R10, c[0x0][0x3b8] ;  /* 0x0000ee00ff0a7b82 */ /* 0x000e220000000800 */
[----:B------:R-:W-:-:S05]  /*4540*/  IMAD.IADD R13, R11, 0x1, R26 ;  /* 0x000000010b0d7824 */ /* 0x000fca00078e021a */
[----:B------:R-:W-:Y:S01]  /*4550*/  LEA R13, R13, R28, 0x2 ;  /* 0x0000001c0d0d7211 */ /* 0x000fe200078e10ff */
[----:B0-----:R-:W-:-:S05]  /*4560*/  IMAD R10, R11, R10, UR6 ;  /* 0x000000060b0a7e24 */ /* 0x001fca000f8e020a */
[----:B------:R-:W-:Y:S02]  /*4570*/  LEA R11, R10, R29, 0x2 ;  /* 0x0000001d0a0b7211 */ /* 0x000fe400078e10ff */
[----:B------:R-:W-:Y:S04]  /*4580*/  LDS R10, [R13] ;  /* 0x000000000d0a7984 */ /* 0x000fe80000000800 */
[----:B------:R-:W0:Y:S02]  /*4590*/  LDS R11, [R11] ;  /* 0x000000000b0b7984 */ /* 0x000e240000000800 */
[----:B0-----:R-:W-:-:S07]  /*45a0*/  FFMA R43, R10, R11, R43 ;  /* 0x0000000b0a2b7223 */ /* 0x001fce000000002b */
.L_x_52:
[----:B------:R-:W0:Y:S01]  /*45b0*/  LDC.64 R10, c[0x0][0x3b8] ;  /* 0x0000ee00ff0a7b82 */ /* 0x000e220000000a00 */
[----:B------:R-:W1:Y:S01]  /*45c0*/  LDCU.64 UR18, c[0x0][0x398] ;  /* 0x00007300ff1277ac */ /* 0x000e620008000a00 */
[-C--:B0-----:R-:W-:Y:S02]  /*45d0*/  IMAD R14, R35, R10.reuse, RZ ;  /* 0x0000000a230e7224 */ /* 0x081fe400078e02ff */
[----:B------:R-:W-:-:S04]  /*45e0*/  IMAD.WIDE.U32 R12, R6, R10, UR6 ;  /* 0x00000006060c7e25 */ /* 0x000fc8000f8e000a */
[----:B------:R-:W-:Y:S01]  /*45f0*/  IMAD R15, R6, R11, R14 ;  /* 0x0000000b060f7224 */ /* 0x000fe200078e020e */
[----:B-1----:R-:W-:-:S03]  /*4600*/  LEA R14, P0, R12, UR18, 0x2 ;  /* 0x000000120c0e7c11 */ /* 0x002fc6000f8010ff */
[----:B------:R-:W-:-:S05]  /*4610*/  IMAD.IADD R13, R15, 0x1, R13 ;  /* 0x000000010f0d7824 */ /* 0x000fca00078e020d */
[----:B------:R-:W-:-:S05]  /*4620*/  LEA.HI.X R15, R12, UR19, R13, 0x2, P0 ;  /* 0x000000130c0f7c11 */ /* 0x000fca00080f140d */
[----:B------:R-:W2:Y:S01]  /*4630*/  LDG.E R12, desc[UR12][R14.64] ;  /* 0x0000000c0e0c7981 */ /* 0x000ea2000c1e1900 */
[----:B------:R-:W-:-:S04]  /*4640*/  UIADD3 UR6, UP1, UPT, UR6, 0x1, URZ ;  /* 0x0000000106067890 */ /* 0x000fc8000ff3e0ff */
[----:B------:R-:W-:Y:S02]  /*4650*/  UIADD3.X UR7, UPT, UPT, URZ, UR7, URZ, UP1, !UPT ;  /* 0x00000007ff077290 */ /* 0x000fe40008ffe4ff */
[----:B------:R-:W-:-:S04]  /*4660*/  ISETP.NE.U32.AND P0, PT, R10, UR6, PT ;  /* 0x000000060a007c0c */ /* 0x000fc8000bf05070 */
[----:B------:R-:W-:Y:S01]  /*4670*/  ISETP.NE.AND.EX P0, PT, R11, UR7, PT, P0 ;  /* 0x000000070b007c0c */ /* 0x000fe2000bf05300 */
[----:B--2---:R-:W-:-:S05]  /*4680*/  FFMA R43, R0, R12, R43 ;  /* 0x0000000c002b7223 */ /* 0x004fca000000002b */
[----:B------:R0:W-:Y:S07]  /*4690*/  STG.E desc[UR12][R14.64], R43 ;  /* 0x0000002b0e007986 */ /* 0x0001ee000c10190c */
[----:B------:R-:W-:Y:S05]  /*46a0*/  @P0 BRA `(.L_x_55) ;  /* 0xfffffff400e00947 */ /* 0x000fea000383ffff */
[----:B------:R-:W-:Y:S05]  /*46b0*/  BRA `(.L_x_19) ;  /* 0x0000000800ac7947 */ /* 0x000fea0003800000 */
.L_x_49:
[----:B------:R-:W-:Y:S01]  /*46c0*/  UISETP.GE.U32.AND UP1, UPT, UR11, 0xf, UPT ;  /* 0x0000000f0b00788c */ /* 0x000fe2000bf26070 */
[----:B------:R-:W-:Y:S01]  /*46d0*/  UMOV UR6, URZ ;  /* 0x000000ff00067c82 */ /* 0x000fe20008000000 */
[----:B------:R-:W-:Y:S02]  /*46e0*/  UMOV UR7, URZ ;  /* 0x000000ff00077c82 */ /* 0x000fe40008000000 */
[----:B------:R-:W-:-:S09]  /*46f0*/  UISETP.GE.U32.AND.EX UP1, UPT, UR9, URZ, UPT, UP1 ;  /* 0x000000ff0900728c */ /* 0x000fd2000bf26110 */
[----:B------:R-:W-:Y:S05]  /*4700*/  BRA.U !UP1, `(.L_x_56) ;  /* 0x0000000509107547 */ /* 0x000fea000b800000 */
[----:B------:R-:W0:Y:S01]  /*4710*/  LDCU.64 UR18, c[0x0][0x3b8] ;  /* 0x00007700ff1277ac */ /* 0x000e220008000a00 */
[----:B------:R-:W1:Y:S01]  /*4720*/  LDCU.64 UR20, c[0x0][0x398] ;  /* 0x00007300ff1477ac */ /* 0x000e620008000a00 */
[----:B------:R-:W-:Y:S01]  /*4730*/  UMOV UR6, URZ ;  /* 0x000000ff00067c82 */ /* 0x000fe20008000000 */
[----:B------:R-:W-:-:S05]  /*4740*/  UMOV UR7, URZ ;  /* 0x000000ff00077c82 */ /* 0x000fca0008000000 */
.L_x_57:
[----:B--2---:R-:W-:Y:S01]  /*4750*/  MOV R10, UR6 ;  /* 0x00000006000a7c02 */ /* 0x004fe20008000f00 */
[----:B0-----:R-:W-:Y:S01]  /*4760*/  IMAD R13, R35, UR18, RZ ;  /* 0x00000012230d7c24 */ /* 0x001fe2000f8e02ff */
[----:B------:R-:W-:-:S03]  /*4770*/  MOV R11, UR7 ;  /* 0x00000007000b7c02 */ /* 0x000fc60008000f00 */
[C---:B------:R-:W-:Y:S02]  /*4780*/  IMAD R13, R6.reuse, UR19, R13 ;  /* 0x00000013060d7c24 */ /* 0x040fe4000f8e020d */
[----:B------:R-:W-:-:S04]  /*4790*/  IMAD.WIDE.U32 R10, R6, UR18, R10 ;  /* 0x00000012060a7c25 */ /* 0x000fc8000f8e000a */
[----:B------:R-:W-:Y:S01]  /*47a0*/  IMAD.IADD R11, R13, 0x1, R11 ;  /* 0x000000010d0b7824 */ /* 0x000fe200078e020b */
[----:B-1----:R-:W-:-:S04]  /*47b0*/  LEA R12, P0, R10, UR20, 0x2 ;  /* 0x000000140a0c7c11 */ /* 0x002fc8000f8010ff */
[----:B------:R-:W-:-:S05]  /*47c0*/  LEA.HI.X R13, R10, UR21, R11, 0x2, P0 ;  /* 0x000000150a0d7c11 */ /* 0x000fca00080f140b */
[----:B------:R-:W2:Y:S04]  /*47d0*/  LDG.E R38, desc[UR12][R12.64] ;  /* 0x0000000c0c267981 */ /* 0x000ea8000c1e1900 */
[----:B------:R-:W3:Y:S04]  /*47e0*/  LDG.E R16, desc[UR12][R12.64+0x4] ;  /* 0x0000040c0c107981 */ /* 0x000ee8000c1e1900 */
[----:B------:R-:W4:Y:S04]  /*47f0*/  LDG.E R18, desc[UR12][R12.64+0x8] ;  /* 0x0000080c0c127981 */ /* 0x000f28000c1e1900 */
[----:B------:R-:W5:Y:S04]  /*4800*/  LDG.E R32, desc[UR12][R12.64+0xc] ;  /* 0x00000c0c0c207981 */ /* 0x000f68000c1e1900 */
        /* <DEDUP_REMOVED lines=11> */
[----:B------:R-:W5:Y:S01]  /*48c0*/  LDG.E R15, desc[UR12][R12.64+0x3c] ;  /* 0x00003c0c0c0f7981 */ /* 0x000f62000c1e1900 */
[----:B------:R-:W-:-:S02]  /*48d0*/  ULOP3.LUT UR8, UR18, 0xfffffff0, URZ, 0xc0, !UPT ;  /* 0xfffffff012087892 */ /* 0x000fc4000f8ec0ff */
[----:B------:R-:W-:-:S04]  /*48e0*/  UIADD3 UR6, UP2, UPT, UR6, 0x10, URZ ;  /* 0x0000001006067890 */ /* 0x000fc8000ff5e0ff */
[----:B------:R-:W-:Y:S02]  /*48f0*/  UISETP.NE.U32.AND UP1, UPT, UR6, UR8, UPT ;  /* 0x000000080600728c */ /* 0x000fe4000bf25070 */
[----:B------:R-:W-:-:S04]  /*4900*/  UIADD3.X UR7, UPT, UPT, URZ, UR7, URZ, UP2, !UPT ;  /* 0x00000007ff077290 */ /* 0x000fc800097fe4ff */
[----:B------:R-:W-:Y:S01]  /*4910*/  UISETP.NE.AND.EX UP1, UPT, UR7, UR19, UPT, UP1 ;  /* 0x000000130700728c */ /* 0x000fe2000bf25310 */
[C---:B--2---:R-:W-:Y:S01]  /*4920*/  FFMA R38, R0.reuse, R38, RZ ;  /* 0x0000002600267223 */ /* 0x044fe200000000ff */
[----:B---3--:R-:W-:-:S04]  /*4930*/  FFMA R16, R0, R16, RZ ;  /* 0x0000001000107223 */ /* 0x008fc800000000ff */
[----:B------:R2:W-:Y:S01]  /*4940*/  STG.E desc[UR12][R12.64], R38 ;  /* 0x000000260c007986 */ /* 0x0005e2000c10190c */
[----:B----4-:R-:W-:-:S03]  /*4950*/  FFMA R18, R0, R18, RZ ;  /* 0x0000001200127223 */ /* 0x010fc600000000ff */
[----:B------:R2:W-:Y:S01]  /*4960*/  STG.E desc[UR12][R12.64+0x4], R16 ;  /* 0x000004100c007986 */ /* 0x0005e2000c10190c */
[----:B-----5:R-:W-:-:S03]  /*4970*/  FFMA R32, R0, R32, RZ ;  /* 0x0000002000207223 */ /* 0x020fc600000000ff */
[----:B------:R2:W-:Y:S01]  /*4980*/  STG.E desc[UR12][R12.64+0x8], R18 ;  /* 0x000008120c007986 */ /* 0x0005e2000c10190c */
[----:B------:R-:W-:-:S03]  /*4990*/  FFMA R14, R0, R14, RZ ;  /* 0x0000000e000e7223 */ /* 0x000fc600000000ff */
        /* <DEDUP_REMOVED lines=22> */
[----:B------:R2:W-:Y:S04]  /*4b00*/  STG.E desc[UR12][R12.64+0x38], R17 ;  /* 0x000038110c007986 */ /* 0x0005e8000c10190c */
[----:B------:R2:W-:Y:S01]  /*4b10*/  STG.E desc[UR12][R12.64+0x3c], R15 ;  /* 0x00003c0f0c007986 */ /* 0x0005e2000c10190c */
[----:B------:R-:W-:Y:S05]  /*4b20*/  BRA.U UP1, `(.L_x_57) ;  /* 0xfffffffd01087547 */ /* 0x000fea000b83ffff */
[----:B------:R-:W0:Y:S01]  /*4b30*/  LDCU UR7, c[0x0][0x3bc] ;  /* 0x00007780ff0777ac */ /* 0x000e220008000800 */
[----:B------:R-:W-:-:S05]  /*4b40*/  UMOV UR6, UR8 ;  /* 0x0000000800067c82 */ /* 0x000fca0008000000 */
.L_x_56:
        /* <DEDUP_REMOVED lines=10> */
[----:B--2---:R-:W1:Y:S01]  /*4bf0*/  LDC.64 R12, c[0x0][0x3b8] ;  /* 0x0000ee00ff0c7b82 */ /* 0x004e620000000a00 */
[----:B------:R-:W2:Y:S01]  /*4c00*/  LDCU.64 UR18, c[0x0][0x398] ;  /* 0x00007300ff1277ac */ /* 0x000ea20008000a00 */
[-C--:B-1----:R-:W-:Y:S02]  /*4c10*/  IMAD R14, R35, R12.reuse, RZ ;  /* 0x0000000c230e7224 */ /* 0x082fe400078e02ff */
[----:B0-----:R-:W-:-:S04]  /*4c20*/  IMAD.WIDE.U32 R10, R6, R12, UR6 ;  /* 0x00000006060a7e25 */ /* 0x001fc8000f8e000c */
[----:B------:R-:W-:Y:S01]  /*4c30*/  IMAD R13, R6, R13, R14 ;  /* 0x0000000d060d7224 */ /* 0x000fe200078e020e */
[----:B--2---:R-:W-:-:S04]  /*4c40*/  LEA R12, P0, R10, UR18, 0x2 ;  /* 0x000000120a0c7c11 */ /* 0x004fc8000f8010ff */
[----:B------:R-:W-:-:S04]  /*4c50*/  IADD3 R11, PT, PT, R13, R11, RZ ;  /* 0x0000000b0d0b7210 */ /* 0x000fc80007ffe0ff */
        /* <DEDUP_REMOVED lines=8> */
[----:B------:R-:W5:Y:S01]  /*4ce0*/  LDG.E R41, desc[UR12][R12.64+0x1c] ;  /* 0x00001c0c0c297981 */ /* 0x000f62000c1e1900 */
[----:B------:R-:W-:-:S04]  /*4cf0*/  UIADD3 UR6, UP1, UPT, UR6, 0x8, URZ ;  /* 0x0000000806067890 */ /* 0x000fc8000ff3e0ff */
[----:B------:R-:W-:Y:S01]  /*4d00*/  UIADD3.X UR7, UPT, UPT, URZ, UR7, URZ, UP1, !UPT ;  /* 0x00000007ff077290 */ /* 0x000fe20008ffe4ff */
        /* <DEDUP_REMOVED lines=15> */
[----:B------:R1:W-:Y:S02]  /*4e00*/  STG.E desc[UR12][R12.64+0x1c], R41 ;  /* 0x00001c290c007986 */ /* 0x0003e4000c10190c */
.L_x_58:
        /* <DEDUP_REMOVED lines=8> */
[----:B-12---:R-:W1:Y:S01]  /*4e90*/  LDC.64 R12, c[0x0][0x3b8] ;  /* 0x0000ee00ff0c7b82 */ /* 0x006e620000000a00 */
        /* <DEDUP_REMOVED lines=19> */
[----:B------:R3:W-:Y:S04]  /*4fd0*/  STG.E desc[UR12][R12.64+0x8], R15 ;  /* 0x0000080f0c007986 */ /* 0x0007e8000c10190c */
[----:B------:R3:W-:Y:S02]  /*4fe0*/  STG.E desc[UR12][R12.64+0xc], R17 ;  /* 0x00000c110c007986 */ /* 0x0007e4000c10190c */
.L_x_59:
[----:B------:R-:W-:Y:S05]  /*4ff0*/  BRA.U !UP2, `(.L_x_19) ;  /* 0x000000010a5c7547 */ /* 0x000fea000b800000 */
[----:B-123--:R-:W1:Y:S01]  /*5000*/  LDC.64 R12, c[0x0][0x3b8] ;  /* 0x0000ee00ff0c7b82 */ /* 0x00ee620000000a00 */
[----:B------:R-:W2:Y:S01]  /*5010*/  LDCU.64 UR18, c[0x0][0x398] ;  /* 0x00007300ff1277ac */ /* 0x000ea20008000a00 */
[-C--:B-1----:R-:W-:Y:S02]  /*5020*/  IMAD R14, R35, R12.reuse, RZ ;  /* 0x0000000c230e7224 */ /* 0x082fe400078e02ff */
[----:B0-----:R-:W-:-:S04]  /*5030*/  IMAD.WIDE.U32 R10, R6, R12, UR6 ;  /* 0x00000006060a7e25 */ /* 0x001fc8000f8e000c */
[----:B------:R-:W-:Y:S01]  /*5040*/  IMAD R13, R6, R13, R14 ;  /* 0x0000000d060d7224 */ /* 0x000fe200078e020e */
[----:B--2---:R-:W-:-:S03]  /*5050*/  LEA R12, P0, R10, UR18, 0x2 ;  /* 0x000000120a0c7c11 */ /* 0x004fc6000f8010ff */
[----:B------:R-:W-:-:S05]  /*5060*/  IMAD.IADD R11, R13, 0x1, R11 ;  /* 0x000000010d0b7824 */ /* 0x000fca00078e020b */
[----:B------:R-:W-:-:S05]  /*5070*/  LEA.HI.X R13, R10, UR19, R11, 0x2, P0 ;  /* 0x000000130a0d7c11 */ /* 0x000fca00080f140b */
[----:B------:R-:W2:Y:S01]  /*5080*/  LDG.E R11, desc[UR12][R12.64] ;  /* 0x0000000c0c0b7981 */ /* 0x000ea2000c1e1900 */
[----:B------:R-:W-:-:S04]  /*5090*/  UISETP.NE.U32.AND UP1, UPT, UR15, 0x1, UPT ;  /* 0x000000010f00788c */ /* 0x000fc8000bf25070 */
[----:B------:R-:W-:Y:S01]  /*50a0*/  UISETP.NE.AND.EX UP1, UPT, URZ, URZ, UPT, UP1 ;  /* 0x000000ffff00728c */ /* 0x000fe2000bf25310 */
[----:B--2---:R-:W-:-:S05]  /*50b0*/  FFMA R11, R0, R11, RZ ;  /* 0x0000000b000b7223 */ /* 0x004fca00000000ff */
[----:B------:R0:W-:Y:S03]  /*50c0*/  STG.E desc[UR12][R12.64], R11 ;  /* 0x0000000b0c007986 */ /* 0x0001e6000c10190c */
[----:B------:R-:W-:Y:S05]  /*50d0*/  BRA.U !UP1, `(.L_x_19) ;  /* 0x0000000109247547 */ /* 0x000fea000b800000 */
[----:B0-----:R-:W2:Y:S01]  /*50e0*/  LDG.E R11, desc[UR12][R12.64+0x4] ;  /* 0x0000040c0c0b7981 */ /* 0x001ea2000c1e1900 */
[----:B------:R-:W-:-:S04]  /*50f0*/  UISETP.NE.U32.AND UP1, UPT, UR15, 0x2, UPT ;  /* 0x000000020f00788c */ /* 0x000fc8000bf25070 */
[----:B------:R-:W-:Y:S01]  /*5100*/  UISETP.NE.AND.EX UP1, UPT, URZ, URZ, UPT, UP1 ;  /* 0x000000ffff00728c */ /* 0x000fe2000bf25310 */
[----:B--2---:R-:W-:-:S05]  /*5110*/  FFMA R11, R0, R11, RZ ;  /* 0x0000000b000b7223 */ /* 0x004fca00000000ff */
[----:B------:R0:W-:Y:S03]  /*5120*/  STG.E desc[UR12][R12.64+0x4], R11 ;  /* 0x0000040b0c007986 */ /* 0x0001e6000c10190c */
[----:B------:R-:W-:Y:S05]  /*5130*/  BRA.U !UP1, `(.L_x_19) ;  /* 0x00000001090c7547 */ /* 0x000fea000b800000 */
[----:B0-----:R-:W2:Y:S02]  /*5140*/  LDG.E R11, desc[UR12][R12.64+0x8] ;  /* 0x0000080c0c0b7981 */ /* 0x001ea4000c1e1900 */
[----:B--2---:R-:W-:-:S05]  /*5150*/  FFMA R11, R0, R11, RZ ;  /* 0x0000000b000b7223 */ /* 0x004fca00000000ff */
[----:B------:R0:W-:Y:S02]  /*5160*/  STG.E desc[UR12][R12.64+0x8], R11 ;  /* 0x0000080b0c007986 */ /* 0x0001e4000c10190c */
.L_x_19:
[----:B0-----:R-:W-:Y:S05]  /*5170*/  BSYNC.RECONVERGENT B2 ;  /* 0x0000000000027941 */ /* 0x001fea0003800200 */
.L_x_18:
[----:B------:R-:W0:Y:S01]  /*5180*/  LDCU.64 UR6, c[0x0][0x3d8] ;  /* 0x00007b00ff0677ac */ /* 0x000e220008000a00 */
[----:B------:R-:W-:-:S04]  /*5190*/  UIADD3 UR4, UP0, UPT, UR4, 0x1, URZ ;  /* 0x0000000104047890 */ /* 0x000fc8000ff1e0ff */
[----:B------:R-:W-:Y:S02]  /*51a0*/  UIADD3.X UR5, UPT, UPT, URZ, UR5, URZ, UP0, !UPT ;  /* 0x00000005ff057290 */ /* 0x000fe400087fe4ff */
[----:B0-----:R-:W-:-:S04]  /*51b0*/  UISETP.NE.U32.AND UP0, UPT, UR4, UR6, UPT ;  /* 0x000000060400728c */ /* 0x001fc8000bf05070 */
[----:B------:R-:W-:-:S09]  /*51c0*/  UISETP.NE.AND.EX UP0, UPT, UR5, UR7, UPT, UP0 ;  /* 0x000000070500728c */ /* 0x000fd2000bf05300 */
[----:B------:R-:W-:Y:S05]  /*51d0*/  BRA.U UP0, `(.L_x_60) ;  /* 0xffffffbd00147547 */ /* 0x000fea000b83ffff */
.L_x_5:
[----:B------:R-:W0:Y:S02]  /*51e0*/  LDCU.64 UR6, c[0x0][0x3b0] ;  /* 0x00007600ff0677ac */ /* 0x000e240008000a00 */
[----:B0-----:R-:W-:-:S04]  /*51f0*/  ISETP.GE.U32.AND P0, PT, R6, UR6, PT ;  /* 0x0000000606007c0c */ /* 0x001fc8000bf06070 */
[----:B------:R-:W-:-:S13]  /*5200*/  ISETP.GE.U32.AND.EX P0, PT, R35, UR7, PT, P0 ;  /* 0x0000000723007c0c */ /* 0x000fda000bf06100 */
[----:B------:R-:W-:Y:S05]  /*5210*/  @P0 EXIT ;  /* 0x000000000000094d */ /* 0x000fea0003800000 */
[----:B------:R-:W0:Y:S02]  /*5220*/  LDCU.64 UR4, c[0x0][0x3b8] ;  /* 0x00007700ff0477ac */ /* 0x000e240008000a00 */
[----:B0-----:R-:W-:-:S04]  /*5230*/  UISETP.NE.U32.AND UP0, UPT, UR4, URZ, UPT ;  /* 0x000000ff0400728c */ /* 0x001fc8000bf05070 */
[----:B------:R-:W-:-:S09]  /*5240*/  UISETP.NE.AND.EX UP0, UPT, UR5, URZ, UPT, UP0 ;  /* 0x000000ff0500728c */ /* 0x000fd2000bf05300 */
[----:B------:R-:W-:Y:S05]  /*5250*/  BRA.U !UP0, `(.L_x_61) ;  /* 0x0000002108687547 */ /* 0x000fea000b800000 */
[----:B------:R-:W-:Y:S02]  /*5260*/  UIADD3 UR6, UP1, UPT, UR4, -0x1, URZ ;  /* 0xffffffff04067890 */ /* 0x000fe4000ff3e0ff */
[----:B------:R-:W-:Y:S01]  /*5270*/  IMAD R35, R35, UR4, RZ ;  /* 0x0000000423237c24 */ /* 0x000fe2000f8e02ff */
[----:B------:R-:W-:Y:S02]  /*5280*/  ULOP3.LUT UR9, UR4, 0xf, URZ, 0xc0, !UPT ;  /* 0x0000000f04097892 */ /* 0x000fe4000f8ec0ff */
[C---:B------:R-:W-:Y:S01]  /*5290*/  IMAD.WIDE.U32 R8, R6.reuse, UR4, RZ ;  /* 0x0000000406087c25 */ /* 0x040fe2000f8e00ff */
[----:B------:R-:W-:Y:S02]  /*52a0*/  UISETP.GE.U32.AND UP0, UPT, UR6, 0xf, UPT ;  /* 0x0000000f0600788c */ /* 0x000fe4000bf06070 */
[----:B------:R-:W-:Y:S02]  /*52b0*/  UIADD3.X UR6, UPT, UPT, UR5, -0x1, URZ, UP1, !UPT ;  /* 0xffffffff05067890 */ /* 0x000fe40008ffe4ff */
[----:B-1234-:R-:W-:Y:S01]  /*52c0*/  IMAD R11, R6, UR5, R35 ;  /* 0x00000005060b7c24 */ /* 0x01efe2000f8e0223 */
[----:B------:R-:W-:Y:S01]  /*52d0*/  UMOV UR5, URZ ;  /* 0x000000ff00057c82 */ /* 0x000fe20008000000 */
[----:B------:R-:W-:-:S03]  /*52e0*/  UISETP.GE.U32.AND.EX UP0, UPT, UR6, URZ, UPT, UP0 ;  /* 0x000000ff0600728c */ /* 0x000fc6000bf06100 */
[----:B------:R-:W-:Y:S01]  /*52f0*/  IADD3 R11, PT, PT, R11, R9, RZ ;  /* 0x000000090b0b7210 */ /* 0x000fe20007ffe0ff */
[----:B------:R-:W-:-:S05]  /*5300*/  UMOV UR6, URZ ;  /* 0x000000ff00067c82 */ /* 0x000fca0008000000 */
[----:B------:R-:W-:Y:S05]  /*5310*/  BRA.U !UP0, `(.L_x_62) ;  /* 0x0000001108447547 */ /* 0x000fea000b800000 */
[----:B------:R-:W0:Y:S01]  /*5320*/  LDCU.64 UR10, c[0x0][0x398] ;  /* 0x00007300ff0a77ac */ /* 0x000e220008000a00 */
[----:B------:R-:W1:Y:S01]  /*5330*/  LDCU UR6, c[0x0][0x3bc] ;  /* 0x00007780ff0677ac */ /* 0x000e620008000800 */
[----:B------:R-:W-:-:S07]  /*5340*/  ULOP3.LUT UR5, UR4, 0xfffffff0, URZ, 0xc0, !UPT ;  /* 0xfffffff004057892 */ /* 0x000fce000f8ec0ff */
[----:B------:R-:W-:Y:S01]  /*5350*/  UMOV UR4, UR5 ;  /* 0x0000000500047c82 */ /* 0x000fe20008000000 */
[----:B0-----:R-:W-:-:S04]  /*5360*/  LEA R10, P0, R8, UR10, 0x2 ;  /* 0x0000000a080a7c11 */ /* 0x001fc8000f8010ff */
[----:B------:R-:W-:Y:S01]  /*5370*/  IADD3 R10, P1, PT, R10, 0x20, RZ ;  /* 0x000000200a0a7810 */ /* 0x000fe20007f3e0ff */
[----:B-1----:R-:W-:Y:S01]  /*5380*/  UMOV UR7, UR6 ;  /* 0x0000000600077c82 */ /* 0x002fe20008000000 */
[----:B------:R-:W-:-:S04]  /*5390*/  LEA.HI.X R13, R8, UR11, R11, 0x2, P0 ;  /* 0x0000000b080d7c11 */ /* 0x000fc800080f140b */
[----:B------:R-:W-:-:S07]  /*53a0*/  IADD3.X R13, PT, PT, RZ, R13, RZ, P1, !PT ;  /* 0x0000000dff0d7210 */ /* 0x000fce0000ffe4ff */
.L_x_95:
[----:B0-----:R-:W-:Y:S01]  /*53b0*/  IMAD.MOV.U32 R6, RZ, RZ, R10 ;  /* 0x000000ffff067224 */ /* 0x001fe200078e000a */
[----:B------:R-:W-:-:S05]  /*53c0*/  MOV R7, R13 ;  /* 0x0000000d00077202 */ /* 0x000fca0000000f00 */
[----:B------:R-:W2:Y:S01]  /*53d0*/  LDG.E R38, desc[UR12][R6.64+-0x20] ;  /* 0xffffe00c06267981 */ /* 0x000ea2000c1e1900 */
[----:B-----5:R-:W0:Y:S01]  /*53e0*/  MUFU.RCP R0, R31 ;  /* 0x0000001f00007308 */ /* 0x020e220000001000 */
[----:B------:R-:W-:Y:S01]  /*53f0*/  UIADD3 UR4, UP0, UPT, UR4, -0x10, URZ ;  /* 0xfffffff004047890 */ /* 0x000fe2000ff1e0ff */
[----:B------:R-:W-:Y:S03]  /*5400*/  BSSY.RECONVERGENT B2, `(.L_x_63) ;  /* 0x000000f000027945 */ /* 0x000fe60003800200 */
[----:B------:R-:W-:Y:S02]  /*5410*/  UIADD3.X UR7, UPT, UPT, UR7, -0x1, URZ, UP0, !UPT ;  /* 0xffffffff07077890 */ /* 0x000fe400087fe4ff */
[----:B------:R-:W-:-:S04]  /*5420*/  UISETP.NE.U32.AND UP0, UPT, UR4, URZ, UPT ;  /* 0x000000ff0400728c */ /* 0x000fc8000bf05070 */
[----:B------:R-:W-:Y:S01]  /*5430*/  UISETP.NE.AND.EX UP0, UPT, UR7, URZ, UPT, UP0 ;  /* 0x000000ff0700728c */ /* 0x000fe2000bf05300 */
[----:B0-----:R-:W-:-:S04]  /*5440*/  FFMA R13, R0, -R31, 1 ;  /* 0x3f800000000d7423 */ /* 0x001fc8000000081f */
[----:B------:R-:W-:Y:S01]  /*5450*/  FFMA R13, R0, R13, R0 ;  /* 0x0000000d000d7223 */ /* 0x000fe20000000000 */
[----:B--2---:R-:W0:Y:S03]  /*5460*/  FCHK P0, R38, R31 ;  /* 0x0000001f26007302 */ /* 0x004e260000000000 */
[----:B------:R-:W-:-:S04]  /*5470*/  FFMA R0, R38, R13, RZ ;  /* 0x0000000d26007223 */ /* 0x000fc800000000ff */
[----:B------:R-:W-:-:S04]  /*5480*/  FFMA R10, R0, -R31, R38 ;  /* 0x8000001f000a7223 */ /* 0x000fc80000000026 */
[----:B------:R-:W-:Y:S01]  /*5490*/  FFMA R13, R13, R10, R0 ;  /* 0x0000000a0d0d7223 */ /* 0x000fe20000000000 */
[----:B0-----:R-:W-:Y:S06]  /*54a0*/  @!P0 BRA `(.L_x_64) ;  /* 0x0000000000108947 */ /* 0x001fec0003800000 */
[----:B------:R-:W-:Y:S02]  /*54b0*/  MOV R0, R31 ;  /* 0x0000001f00007202 */ /* 0x000fe40000000f00 */
[----:B------:R-:W-:-:S07]  /*54c0*/  MOV R14, 0x54e0 ;  /* 0x000054e0000e7802 */ /* 0x000fce0000000f00 */
[----:B------:R-:W-:Y:S05]  /*54d0*/  CALL.REL.NOINC `($__internal_1_$__cuda_sm3x_div_rn_noftz_f32_slowpath) ;  /* 0x0000002000347944 */ /* 0x000fea0003c00000 */
[----:B------:R-:W-:-:S07]  /*54e0*/  IMAD.MOV.U32 R13, RZ, RZ, R0 ;  /* 0x000000ffff0d7224 */ /* 0x000fce00078e0000 */
.L_x_64:
[----:B------:R-:W-:Y:S05]  /*54f0*/  BSYNC.RECONVERGENT B2 ;  /* 0x0000000000027941 */ /* 0x000fea0003800200 */
.L_x_63:
[----:B------:R-:W2:Y:S01]  /*5500*/  LDG.E R38, desc[UR12][R6.64+-0x1c] ;  /* 0xffffe40c06267981 */ /* 0x000ea2000c1e1900 */
[----:B------:R-:W0:Y:S01]  /*5510*/  MUFU.RCP R0, R31 ;  /* 0x0000001f00007308 */ /* 0x000e220000001000 */
[----:B------:R-:W-:Y:S02]  /*5520*/  BSSY.RECONVERGENT B2, `(.L_x_65) ;  /* 0x000000d000027945 */ /* 0x000fe40003800200 */
[----:B------:R1:W-:Y:S01]  /*5530*/  STG.E desc[UR12][R6.64+-0x20], R13 ;  /* 0xffffe00d06007986 */ /* 0x0003e2000c10190c */
[----:B0-----:R-:W-:-:S04]  /*5540*/  FFMA R15, R0, -R31, 1 ;  /* 0x3f800000000f7423 */ /* 0x001fc8000000081f */
[----:B------:R-:W-:Y:S01]  /*5550*/  FFMA R0, R0, R15, R0 ;  /* 0x0000000f00007223 */ /* 0x000fe20000000000 */
[----:B--2---:R-:W0:Y:S03]  /*5560*/  FCHK P0, R38, R31 ;  /* 0x0000001f26007302 */ /* 0x004e260000000000 */
[----:B------:R-:W-:-:S04]  /*5570*/  FFMA R10, R0, R38, RZ ;  /* 0x00000026000a7223 */ /* 0x000fc800000000ff */
[----:B------:R-:W-:-:S04]  /*5580*/  FFMA R15, R10, -R31, R38 ;  /* 0x8000001f0a0f7223 */ /* 0x000fc80000000026 */
[----:B------:R-:W-:Y:S01]  /*5590*/  FFMA R15, R0, R15, R10 ;  /* 0x0000000f000f7223 */ /* 0x000fe2000000000a */
[----:B01----:R-:W-:Y:S06]  /*55a0*/  @!P0 BRA `(.L_x_66) ;  /* 0x0000000000108947 */ /* 0x003fec0003800000 */
[----:B------:R-:W-:Y:S02]  /*55b0*/  MOV R0, R31 ;  /* 0x0000001f00007202 */ /* 0x000fe40000000f00 */
[----:B------:R-:W-:-:S07]  /*55c0*/  MOV R14, 0x55e0 ;  /* 0x000055e0000e7802 */ /* 0x000fce0000000f00 */
[----:B------:R-:W-:Y:S05]  /*55d0*/  CALL.REL.NOINC `($__internal_1_$__cuda_sm3x_div_rn_noftz_f32_slowpath) ;  /* 0x0000001c00f47944 */ /* 0x000fea0003c00000 */
[----:B------:R-:W-:-:S07]  /*55e0*/  MOV R15, R0 ;  /* 0x00000000000f7202 */ /* 0x000fce0000000f00 */
.L_x_66:
[----:B------:R-:W-:Y:S05]  /*55f0*/  BSYNC.RECONVERGENT B2 ;  /* 0x0000000000027941 */ /* 0x000fea0003800200 */
.L_x_65:
        /* <DEDUP_REMOVED lines=11> */
[----:B------:R-:W-:Y:S01]  /*56b0*/  IMAD.MOV.U32 R0, RZ, RZ, R31 ;  /* 0x000000ffff007224 */ /* 0x000fe200078e001f */
[----:B------:R-:W-:-:S07]  /*56c0*/  MOV R14, 0x56e0 ;  /* 0x000056e0000e7802 */ /* 0x000fce0000000f00 */
[----:B------:R-:W-:Y:S05]  /*56d0*/  CALL.REL.NOINC `($__internal_1_$__cuda_sm3x_div_rn_noftz_f32_slowpath) ;  /* 0x0000001c00b47944 */ /* 0x000fea0003c00000 */
[----:B------:R-:W-:-:S07]  /*56e0*/  MOV R13, R0 ;  /* 0x00000000000d7202 */ /* 0x000fce0000000f00 */
.L_x_68:
[----:B------:R-:W-:Y:S05]  /*56f0*/  BSYNC.RECONVERGENT B2 ;  /* 0x0000000000027941 */ /* 0x000fea0003800200 */
.L_x_67:
        /* <DEDUP_REMOVED lines=14> */
[----:B------:R-:W-:-:S07]  /*57e0*/  IMAD.MOV.U32 R15, RZ, RZ, R0 ;  /* 0x000000ffff0f7224 */ /* 0x000fce00078e0000 */
.L_x_70:
[----:B------:R-:W-:Y:S05]  /*57f0*/  BSYNC.RECONVERGENT B2 ;  /* 0x0000000000027941 */ /* 0x000fea0003800200 */
.L_x_69:
        /* <DEDUP_REMOVED lines=15> */
.L_x_72:
[----:B------:R-:W-:Y:S05]  /*58f0*/  BSYNC.RECONVERGENT B2 ;  /* 0x0000000000027941 */ /* 0x000fea0003800200 */
.L_x_71:
        /* <DEDUP_REMOVED lines=15> */
.L_x_74:
[----:B------:R-:W-:Y:S05]  /*59f0*/  BSYNC.RECONVERGENT B2 ;  /* 0x0000000000027941 */ /* 0x000fea0003800200 */
.L_x_73:
        /* <DEDUP_REMOVED lines=15> */
.L_x_76:
[----:B------:R-:W-:Y:S05]  /*5af0*/  BSYNC.RECONVERGENT B2 ;  /* 0x0000000000027941 */ /* 0x000fea0003800200 */
.L_x_75:
        /* <DEDUP_REMOVED lines=15> */
.L_x_78:
[----:B------:R-:W-:Y:S05]  /*5bf0*/  BSYNC.RECONVERGENT B2 ;  /* 0x0000000000027941 */ /* 0x000fea0003800200 */
.L_x_77:
        /* <DEDUP_REMOVED lines=15> */
.L_x_80:
[----:B------:R-:W-:Y:S05]  /*5cf0*/  BSYNC.RECONVERGENT B2 ;  /* 0x0000000000027941 */ /* 0x000fea0003800200 */
.L_x_79:
        /* <DEDUP_REMOVED lines=15> */
.L_x_82:
[----:B------:R-:W-:Y:S05]  /*5df0*/  BSYNC.RECONVERGENT B2 ;  /* 0x0000000000027941 */ /* 0x000fea0003800200 */
.L_x_81:
        /* <DEDUP_REMOVED lines=15> */
.L_x_84:
[----:B------:R-:W-:Y:S05]  /*5ef0*/  BSYNC.RECONVERGENT B2 ;  /* 0x0000000000027941 */ /* 0x000fea0003800200 */
.L_x_83:
        /* <DEDUP_REMOVED lines=15> */
.L_x_86:
[----:B------:R-:W-:Y:S05]  /*5ff0*/  BSYNC.RECONVERGENT B2 ;  /* 0x0000000000027941 */ /* 0x000fea0003800200 */
.L_x_85:
        /* <DEDUP_REMOVED lines=15> */
.L_x_88:
[----:B------:R-:W-:Y:S05]  /*60f0*/  BSYNC.RECONVERGENT B2 ;  /* 0x0000000000027941 */ /* 0x000fea0003800200 */
.L_x_87:
        /* <DEDUP_REMOVED lines=15> */
.L_x_90:
[----:B------:R-:W-:Y:S05]  /*61f0*/  BSYNC.RECONVERGENT B2 ;  /* 0x0000000000027941 */ /* 0x000fea0003800200 */
.L_x_89:
        /* <DEDUP_REMOVED lines=15> */
.L_x_92:
[----:B------:R-:W-:Y:S05]  /*62f0*/  BSYNC.RECONVERGENT B2 ;  /* 0x0000000000027941 */ /* 0x000fea0003800200 */
.L_x_91:
        /* <DEDUP_REMOVED lines=14> */
.L_x_94:
[----:B------:R-:W-:Y:S05]  /*63e0*/  BSYNC.RECONVERGENT B2 ;  /* 0x0000000000027941 */ /* 0x000fea0003800200 */
.L_x_93:
[----:B------:R0:W-:Y:S01]  /*63f0*/  STG.E desc[UR12][R6.64+0x1c], R0 ;  /* 0x00001c0006007986 */ /* 0x0001e2000c10190c */
[----:B------:R-:W-:-:S04]  /*6400*/  IADD3 R10, P0, PT, R6, 0x40, RZ ;  /* 0x00000040060a7810 */ /* 0x000fc80007f1e0ff */
[----:B------:R-:W-:Y:S01]  /*6410*/  IADD3.X R13, PT, PT, RZ, R7, RZ, P0, !PT ;  /* 0x00000007ff0d7210 */ /* 0x000fe200007fe4ff */
[----:B------:R-:W-:Y:S08]  /*6420*/  BRA.U UP0, `(.L_x_95) ;  /* 0xffffffed00e07547 */ /* 0x000ff0000b83ffff */
.L_x_62:
[----:B------:R-:W-:-:S04]  /*6430*/  UISETP.NE.U32.AND UP0, UPT, UR9, URZ, UPT ;  /* 0x000000ff0900728c */ /* 0x000fc8000bf05070 */
[----:B------:R-:W-:-:S09]  /*6440*/  UISETP.NE.AND.EX UP0, UPT, URZ, URZ, UPT, UP0 ;  /* 0x000000ffff00728c */ /* 0x000fd2000bf05300 */
[----:B------:R-:W-:Y:S05]  /*6450*/  BRA.U !UP0, `(.L_x_61) ;  /* 0x0000000d08e87547 */ /* 0x000fea000b800000 */
[----:B------:R-:W1:Y:S01]  /*6460*/  LDCU UR4, c[0x0][0x3b8] ;  /* 0x00007700ff0477ac */ /* 0x000e620008000800 */
[----:B------:R-:W-:-:S04]  /*6470*/  UISETP.GE.U32.AND UP0, UPT, UR9, 0x8, UPT ;  /* 0x000000080900788c */ /* 0x000fc8000bf06070 */
[----:B------:R-:W-:Y:S02]  /*6480*/  UISETP.GE.U32.AND.EX UP0, UPT, URZ, URZ, UPT, UP0 ;  /* 0x000000ffff00728c */ /* 0x000fe4000bf06100 */
[----:B-1----:R-:W-:-:S07]  /*6490*/  ULOP3.LUT UR8, UR4, 0x7, URZ, 0xc0, !UPT ;  /* 0x0000000704087892 */ /* 0x002fce000f8ec0ff */
[----:B------:R-:W-:Y:S05]  /*64a0*/  BRA.U !UP0, `(.L_x_96) ;  /* 0x0000000908187547 */ /* 0x000fea000b800000 */
[----:B------:R-:W1:Y:S01]  /*64b0*/  LDCU.64 UR10, c[0x0][0x398] ;  /* 0x00007300ff0a77ac */ /* 0x000e620008000a00 */
[----:B0-----:R-:W-:-:S04]  /*64c0*/  IADD3 R0, P0, PT, R8, UR5, RZ ;  /* 0x0000000508007c10 */ /* 0x001fc8000ff1e0ff */
[----:B------:R-:W-:Y:S02]  /*64d0*/  IADD3.X R7, PT, PT, R11, UR6, RZ, P0, !PT ;  /* 0x000000060b077c10 */ /* 0x000fe400087fe4ff */
[----:B-1----:R-:W-:-:S04]  /*64e0*/  LEA R6, P0, R0, UR10, 0x2 ;  /* 0x0000000a00067c11 */ /* 0x002fc8000f8010ff */
[----:B------:R-:W-:-:S05]  /*64f0*/  LEA.HI.X R7, R0, UR11, R7, 0x2, P0 ;  /* 0x0000000b00077c11 */ /* 0x000fca00080f1407 */
[----:B------:R-:W2:Y:S01]  /*6500*/  LDG.E R38, desc[UR12][R6.64] ;  /* 0x0000000c06267981 */ /* 0x000ea2000c1e1900 */
[----:B-----5:R-:W0:Y:S01]  /*6510*/  MUFU.RCP R0, R31 ;  /* 0x0000001f00007308 */ /* 0x020e220000001000 */
[----:B------:R-:W-:Y:S01]  /*6520*/  BSSY.RECONVERGENT B2, `(.L_x_97) ;  /* 0x000000c000027945 */ /* 0x000fe20003800200 */
[----:B0-----:R-:W-:-:S04]  /*6530*/  FFMA R13, R0, -R31, 1 ;  /* 0x3f800000000d7423 */ /* 0x001fc8000000081f */
[----:B------:R-:W-:Y:S02]  /*6540*/  FFMA R0, R0, R13, R0 ;  /* 0x0000000d00007223 */ /* 0x000fe40000000000 */
[----:B--2---:R-:W0:Y:S02]  /*6550*/  FCHK P0, R38, R31 ;  /* 0x0000001f26007302 */ /* 0x004e240000000000 */
[----:B------:R-:W-:-:S04]  /*6560*/  FFMA R10, R0, R38, RZ ;  /* 0x00000026000a7223 */ /* 0x000fc800000000ff */
[----:B------:R-:W-:-:S04]  /*6570*/  FFMA R13, R10, -R31, R38 ;  /* 0x8000001f0a0d7223 */ /* 0x000fc80000000026 */
[----:B------:R-:W-:Y:S01]  /*6580*/  FFMA R13, R0, R13, R10 ;  /* 0x0000000d000d7223 */ /* 0x000fe2000000000a */
[----:B0-----:R-:W-:Y:S06]  /*6590*/  @!P0 BRA `(.L_x_98) ;  /* 0x0000000000108947 */ /* 0x001fec0003800000 */
[----:B------:R-:W-:Y:S01]  /*65a0*/  IMAD.MOV.U32 R0, RZ, RZ, R31 ;  /* 0x000000ffff007224 */ /* 0x000fe200078e001f */
[----:B------:R-:W-:-:S07]  /*65b0*/  MOV R14, 0x65d0 ;  /* 0x000065d0000e7802 */ /* 0x000fce0000000f00 */
[----:B------:R-:W-:Y:S05]  /*65c0*/  CALL.REL.NOINC `($__internal_1_$__cuda_sm3x_div_rn_noftz_f32_slowpath) ;  /* 0x0000000c00f87944 */ /* 0x000fea0003c00000 */
[----:B------:R-:W-:-:S07]  /*65d0*/  MOV R13, R0 ;  /* 0x00000000000d7202 */ /* 0x000fce0000000f00 */
.L_x_98:
[----:B------:R-:W-:Y:S05]  /*65e0*/  BSYNC.RECONVERGENT B2 ;  /* 0x0000000000027941 */ /* 0x000fea0003800200 */
.L_x_97:
        /* <DEDUP_REMOVED lines=15> */
.L_x_100:
[----:B------:R-:W-:Y:S05]  /*66e0*/  BSYNC.RECONVERGENT B2 ;  /* 0x0000000000027941 */ /* 0x000fea0003800200 */
.L_x_99:
        /* <DEDUP_REMOVED lines=15> */
.L_x_102:
[----:B------:R-:W-:Y:S05]  /*67e0*/  BSYNC.RECONVERGENT B2 ;  /* 0x0000000000027941 */ /* 0x000fea0003800200 */
.L_x_101:
        /* <DEDUP_REMOVED lines=15> */
.L_x_104:
[----:B------:R-:W-:Y:S05]  /*68e0*/  BSYNC.RECONVERGENT B2 ;  /* 0x0000000000027941 */ /* 0x000fea0003800200 */
.L_x_103:
        /* <DEDUP_REMOVED lines=15> */
.L_x_106:
[----:B------:R-:W-:Y:S05]  /*69e0*/  BSYNC.RECONVERGENT B2 ;  /* 0x0000000000027941 */ /* 0x000fea0003800200 */
.L_x_105:
        /* <DEDUP_REMOVED lines=15> */
.L_x_108:
[----:B------:R-:W-:Y:S05]  /*6ae0*/  BSYNC.RECONVERGENT B2 ;  /* 0x0000000000027941 */ /* 0x000fea0003800200 */
.L_x_107:
        /* <DEDUP_REMOVED lines=15> */
.L_x_110:
[----:B------:R-:W-:Y:S05]  /*6be0*/  BSYNC.RECONVERGENT B2 ;  /* 0x0000000000027941 */ /* 0x000fea0003800200 */
.L_x_109:
        /* <DEDUP_REMOVED lines=14> */
.L_x_112:
[----:B------:R-:W-:Y:S05]  /*6cd0*/  BSYNC.RECONVERGENT B2 ;  /* 0x0000000000027941 */ /* 0x000fea0003800200 */
.L_x_111:
[----:B------:R1:W-:Y:S01]  /*6ce0*/  STG.E desc[UR12][R6.64+0x1c], R0 ;  /* 0x00001c0006007986 */ /* 0x0003e2000c10190c */
[----:B------:R-:W-:-:S04]  /*6cf0*/  UIADD3 UR5, UP0, UPT, UR5, 0x8, URZ ;  /* 0x0000000805057890 */ /* 0x000fc8000ff1e0ff */
[----:B------:R-:W-:-:S12]  /*6d00*/  UIADD3.X UR6, UPT, UPT, URZ, UR6, URZ, UP0, !UPT ;  /* 0x00000006ff067290 */ /* 0x000fd800087fe4ff */
.L_x_96:
[----:B------:R-:W-:-:S04]  /*6d10*/  UISETP.NE.U32.AND UP0, UPT, UR8, URZ, UPT ;  /* 0x000000ff0800728c */ /* 0x000fc8000bf05070 */
[----:B------:R-:W-:-:S09]  /*6d20*/  UISETP.NE.AND.EX UP0, UPT, URZ, URZ, UPT, UP0 ;  /* 0x000000ffff00728c */ /* 0x000fd2000bf05300 */
[----:B------:R-:W-:Y:S05]  /*6d30*/  BRA.U !UP0, `(.L_x_61) ;  /* 0x0000000508b07547 */ /* 0x000fea000b800000 */
[----:B------:R-:W2:Y:S01]  /*6d40*/  LDCU UR7, c[0x0][0x3b8] ;  /* 0x00007700ff0777ac */ /* 0x000ea20008000800 */
[----:B------:R-:W-:Y:S01]  /*6d50*/  UISETP.GE.U32.AND UP0, UPT, UR8, 0x4, UPT ;  /* 0x000000040800788c */ /* 0x000fe2000bf06070 */
[----:B------:R-:W-:-:S03]  /*6d60*/  UMOV UR4, URZ ;  /* 0x000000ff00047c82 */ /* 0x000fc60008000000 */
[----:B------:R-:W-:Y:S02]  /*6d70*/  UISETP.GE.U32.AND.EX UP0, UPT, URZ, URZ, UPT, UP0 ;  /* 0x000000ffff00728c */ /* 0x000fe4000bf06100 */
[----:B--2---:R-:W-:-:S07]  /*6d80*/  ULOP3.LUT UR7, UR7, 0x3, URZ, 0xc0, !UPT ;  /* 0x0000000307077892 */ /* 0x004fce000f8ec0ff */
[----:B------:R-:W-:Y:S05]  /*6d90*/  BRA.U !UP0, `(.L_x_113) ;  /* 0x0000000508187547 */ /* 0x000fea000b800000 */
[----:B------:R-:W2:Y:S01]  /*6da0*/  LDCU.64 UR10, c[0x0][0x398] ;  /* 0x00007300ff0a77ac */ /* 0x000ea20008000a00 */
[----:B01----:R-:W-:-:S04]  /*6db0*/  IADD3 R0, P0, PT, R8, UR5, RZ ;  /* 0x0000000508007c10 */ /* 0x003fc8000ff1e0ff */
[----:B------:R-:W-:Y:S02]  /*6dc0*/  IADD3.X R7, PT, PT, R11, UR6, RZ, P0, !PT ;  /* 0x000000060b077c10 */ /* 0x000fe400087fe4ff */
[----:B--2---:R-:W-:-:S04]  /*6dd0*/  LEA R6, P0, R0, UR10, 0x2 ;  /* 0x0000000a00067c11 */ /* 0x004fc8000f8010ff */
        /* <DEDUP_REMOVED lines=15> */
.L_x_115:
[----:B------:R-:W-:Y:S05]  /*6ed0*/  BSYNC.RECONVERGENT B2 ;  /* 0x0000000000027941 */ /* 0x000fea0003800200 */
.L_x_114:
        /* <DEDUP_REMOVED lines=15> */
.L_x_117:
[----:B------:R-:W-:Y:S05]  /*6fd0*/  BSYNC.RECONVERGENT B2 ;  /* 0x0000000000027941 */ /* 0x000fea0003800200 */
.L_x_116:
        /* <DEDUP_REMOVED lines=15> */
.L_x_119:
[----:B------:R-:W-:Y:S05]  /*70d0*/  BSYNC.RECONVERGENT B2 ;  /* 0x0000000000027941 */ /* 0x000fea0003800200 */
.L_x_118:
        /* <DEDUP_REMOVED lines=14> */
.L_x_121:
[----:B------:R-:W-:Y:S05]  /*71c0*/  BSYNC.RECONVERGENT B2 ;  /* 0x0000000000027941 */ /* 0x000fea0003800200 */
.L_x_120:
[----:B------:R2:W-:Y:S01]  /*71d0*/  STG.E desc[UR12][R6.64+0xc], R0 ;  /* 0x00000c0006007986 */ /* 0x0005e2000c10190c */
[----:B------:R-:W-:-:S04]  /*71e0*/  UIADD3 UR5, UP0, UPT, UR5, 0x4, URZ ;  /* 0x0000000405057890 */ /* 0x000fc8000ff1e0ff */
[----:B------:R-:W-:-:S12]  /*71f0*/  UIADD3.X UR6, UPT, UPT, URZ, UR6, URZ, UP0, !UPT ;  /* 0x00000006ff067290 */ /* 0x000fd800087fe4ff */
.L_x_113:
[----:B------:R-:W-:-:S04]  /*7200*/  UISETP.NE.U32.AND UP0, UPT, UR7, URZ, UPT ;  /* 0x000000ff0700728c */ /* 0x000fc8000bf05070 */
[----:B------:R-:W-:-:S09]  /*7210*/  UISETP.NE.AND.EX UP0, UPT, UR4, URZ, UPT, UP0 ;  /* 0x000000ff0400728c */ /* 0x000fd2000bf05300 */
[----:B------:R-:W-:Y:S05]  /*7220*/  BRA.U !UP0, `(.L_x_61) ;  /* 0x0000000108747547 */ /* 0x000fea000b800000 */
[----:B------:R-:W3:Y:S01]  /*7230*/  LDCU.64 UR10, c[0x0][0x398] ;  /* 0x00007300ff0a77ac */ /* 0x000ee20008000a00 */
[----:B------:R-:W-:-:S04]  /*7240*/  IADD3 R9, P0, PT, R8, UR5, RZ ;  /* 0x0000000508097c10 */ /* 0x000fc8000ff1e0ff */
[----:B012---:R-:W-:Y:S02]  /*7250*/  IADD3.X R0, PT, PT, R11, UR6, RZ, P0, !PT ;  /* 0x000000060b007c10 */ /* 0x007fe400087fe4ff */
[----:B---3--:R-:W-:-:S04]  /*7260*/  LEA R8, P1, R9, UR10, 0x2 ;  /* 0x0000000a09087c11 */ /* 0x008fc8000f8210ff */
[----:B------:R-:W-:-:S09]  /*7270*/  LEA.HI.X R9, R9, UR11, R0, 0x2, P1 ;  /* 0x0000000b09097c11 */ /* 0x000fd200088f1400 */
.L_x_124:
[----:B0-----:R-:W-:Y:S02]  /*7280*/  MOV R6, R8 ;  /* 0x0000000800067202 */ /* 0x001fe40000000f00 */
        /* <DEDUP_REMOVED lines=15> */
[----:B------:R-:W-:Y:S01]  /*7380*/  IMAD.MOV.U32 R0, RZ, RZ, R31 ;  /* 0x000000ffff007224 */ /* 0x000fe200078e001f */
[----:B------:R-:W-:-:S07]  /*7390*/  MOV R14, 0x73b0 ;  /* 0x000073b0000e7802 */ /* 0x000fce0000000f00 */
[----:B------:R-:W-:Y:S05]  /*73a0*/  CALL.REL.NOINC `($__internal_1_$__cuda_sm3x_div_rn_noftz_f32_slowpath) ;  /* 0x0000000000807944 */ /* 0x000fea0003c00000 */
.L_x_123:
[----:B------:R-:W-:Y:S05]  /*73b0*/  BSYNC.RECONVERGENT B2 ;  /* 0x0000000000027941 */ /* 0x000fea0003800200 */
.L_x_122:
[----:B------:R0:W-:Y:S01]  /*73c0*/  STG.E desc[UR12][R6.64], R0 ;  /* 0x0000000006007986 */ /* 0x0001e2000c10190c */
[----:B------:R-:W-:-:S04]  /*73d0*/  IADD3 R8, P0, PT, R6, 0x4, RZ ;  /* 0x0000000406087810 */ /* 0x000fc80007f1e0ff */
[----:B------:R-:W-:Y:S01]  /*73e0*/  IADD3.X R9, PT, PT, RZ, R7, RZ, P0, !PT ;  /* 0x00000007ff097210 */ /* 0x000fe200007fe4ff */
[----:B------:R-:W-:Y:S08]  /*73f0*/  BRA.U UP0, `(.L_x_124) ;  /* 0xfffffffd00a07547 */ /* 0x000ff0000b83ffff */
.L_x_61:
[----:B-----5:R-:W-:Y:S04]  /*7400*/  STG.E desc[UR12][R2.64], R31 ;  /* 0x0000001f02007986 */ /* 0x020fe8000c10190c */
[----:B------:R-:W-:Y:S01]  /*7410*/  STG.E desc[UR12][R4.64], R33 ;  /* 0x0000002104007986 */ /* 0x000fe2000c10190c */
[----:B------:R-:W-:Y:S05]  /*7420*/  EXIT ;  /* 0x000000000000794d */ /* 0x000fea0003800000 */
        .weak           $__internal_0_$__cuda_sm20_sqrt_rn_f32_slowpath
        .type           $__internal_0_$__cuda_sm20_sqrt_rn_f32_slowpath,@function
        .size           $__internal_0_$__cuda_sm20_sqrt_rn_f32_slowpath,($__internal_1_$__cuda_sm3x_div_rn_noftz_f32_slowpath - $__internal_0_$__cuda_sm20_sqrt_rn_f32_slowpath)
$__internal_0_$__cuda_sm20_sqrt_rn_f32_slowpath:
[----:B------:R-:W-:-:S13]  /*7430*/  LOP3.LUT P1, RZ, R0, 0x7fffffff, RZ, 0xc0, !PT ;  /* 0x7fffffff00ff7812 */ /* 0x000fda000782c0ff */
[----:B------:R-:W-:Y:S01]  /*7440*/  @!P1 MOV R10, R0 ;  /* 0x00000000000a9202 */ /* 0x000fe20000000f00 */
[----:B------:R-:W-:Y:S06]  /*7450*/  @!P1 BRA `(.L_x_125) ;  /* 0x0000000000449947 */ /* 0x000fec0003800000 */
[----:B------:R-:W-:-:S13]  /*7460*/  FSETP.GEU.FTZ.AND P1, PT, R0, RZ, PT ;  /* 0x000000ff0000720b */ /* 0x000fda0003f3e000 */
[----:B------:R-:W-:Y:S01]  /*7470*/  @!P1 MOV R10, 0x7fffffff ;  /* 0x7fffffff000a9802 */ /* 0x000fe20000000f00 */
[----:B------:R-:W-:Y:S06]  /*7480*/  @!P1 BRA `(.L_x_125) ;  /* 0x0000000000389947 */ /* 0x000fec0003800000 */
[----:B------:R-:W-:-:S13]  /*7490*/  FSETP.GTU.FTZ.AND P1, PT, |R0|, +INF , PT ;  /* 0x7f8000000000780b */ /* 0x000fda0003f3c200 */
[----:B------:R-:W-:Y:S01]  /*74a0*/  @P1 FADD.FTZ R10, R0, 1 ;  /* 0x3f800000000a1421 */ /* 0x000fe20000010000 */
[----:B------:R-:W-:Y:S06]  /*74b0*/  @P1 BRA `(.L_x_125) ;  /* 0x00000000002c1947 */ /* 0x000fec0003800000 */
[----:B------:R-:W-:-:S13]  /*74c0*/  FSETP.NEU.FTZ.AND P1, PT, |R0|, +INF , PT ;  /* 0x7f8000000000780b */ /* 0x000fda0003f3d200 */
[----:B------:R-:W-:Y:S01]  /*74d0*/  @!P1 IMAD.MOV.U32 R10, RZ, RZ, R0 ;  /* 0x000000ffff0a9224 */ /* 0x000fe200078e0000 */
[----:B------:R-:W-:Y:S06]  /*74e0*/  @!P1 BRA `(.L_x_125) ;  /* 0x0000000000209947 */ /* 0x000fec0003800000 */
[----:B------:R-:W-:-:S04]  /*74f0*/  FFMA R0, R0, 1.84467440737095516160e+19, RZ ;  /* 0x5f80000000007823 */ /* 0x000fc800000000ff */
[----:B------:R-:W0:Y:S02]  /*7500*/  MUFU.RSQ R11, R0 ;  /* 0x00000000000b7308 */ /* 0x000e240000001400 */
[----:B0-----:R-:W-:Y:S01]  /*7510*/  FMUL.FTZ R13, R0, R11 ;  /* 0x0000000b000d7220 */ /* 0x001fe20000410000 */
[----:B------:R-:W-:-:S03]  /*7520*/  FMUL.FTZ R11, R11, 0.5 ;  /* 0x3f0000000b0b7820 */ /* 0x000fc60000410000 */
[----:B------:R-:W-:-:S04]  /*7530*/  FADD.FTZ R10, -R13, -RZ ;  /* 0x800000ff0d0a7221 */ /* 0x000fc80000010100 */
[----:B------:R-:W-:-:S04]  /*7540*/  FFMA R10, R13, R10, R0 ;  /* 0x0000000a0d0a7223 */ /* 0x000fc80000000000 */
[----:B------:R-:W-:-:S04]  /*7550*/  FFMA R10, R10, R11, R13 ;  /* 0x0000000b0a0a7223 */ /* 0x000fc8000000000d */
[----:B------:R-:W-:-:S07]  /*7560*/  FMUL.FTZ R10, R10, 2.3283064365386962891e-10 ;  /* 0x2f8000000a0a7820 */ /* 0x000fce0000410000 */
.L_x_125:
[----:B------:R-:W-:Y:S01]  /*7570*/  HFMA2 R11, -RZ, RZ, 0, 0 ;  /* 0x00000000ff0b7431 */ /* 0x000fe200000001ff */
[----:B------:R-:W-:Y:S02]  /*7580*/  MOV R13, R10 ;  /* 0x0000000a000d7202 */ /* 0x000fe40000000f00 */
[----:B------:R-:W-:-:S04]  /*7590*/  MOV R10, R12 ;  /* 0x0000000c000a7202 */ /* 0x000fc80000000f00 */
[----:B------:R-:W-:Y:S05]  /*75a0*/  RET.REL.NODEC R10 `(_Z22flash_attention_kernelPfS_S_S_S_S_mmmmmm) ;  /* 0xffffff880a947950 */ /* 0x000fea0003c3ffff */
        .weak           $__internal_1_$__cuda_sm3x_div_rn_noftz_f32_slowpath
        .type           $__internal_1_$__cuda_sm3x_div_rn_noftz_f32_slowpath,@function
        .size           $__internal_1_$__cuda_sm3x_div_rn_noftz_f32_slowpath,(.L_x_139 - $__internal_1_$__cuda_sm3x_div_rn_noftz_f32_slowpath)
$__internal_1_$__cuda_sm3x_div_rn_noftz_f32_slowpath:
[----:B------:R-:W-:Y:S01]  /*75b0*/  SHF.R.U32.HI R15, RZ, 0x17, R0 ;  /* 0x00000017ff0f7819 */ /* 0x000fe20000011600 */
[----:B------:R-:W-:Y:S01]  /*75c0*/  BSSY.RECONVERGENT B0, `(.L_x_126) ;  /* 0x0000062000007945 */ /* 0x000fe20003800200 */
[----:B------:R-:W-:Y:S02]  /*75d0*/  SHF.R.U32.HI R39, RZ, 0x17, R38 ;  /* 0x00000017ff277819 */ /* 0x000fe40000011626 */
[----:B------:R-:W-:Y:S02]  /*75e0*/  LOP3.LUT R15, R15, 0xff, RZ, 0xc0, !PT ;  /* 0x000000ff0f0f7812 */ /* 0x000fe400078ec0ff */
[----:B------:R-:W-:-:S03]  /*75f0*/  LOP3.LUT R39, R39, 0xff, RZ, 0xc0, !PT ;  /* 0x000000ff27277812 */ /* 0x000fc600078ec0ff */
[----:B------:R-:W-:Y:S01]  /*7600*/  VIADD R40, R15, 0xffffffff ;  /* 0xffffffff0f287836 */ /* 0x000fe20000000000 */
[----:B------:R-:W-:-:S04]  /*7610*/  IADD3 R17, PT, PT, R39, -0x1, RZ ;  /* 0xffffffff27117810 */ /* 0x000fc80007ffe0ff */
[----:B------:R-:W-:-:S04]  /*7620*/  ISETP.GT.U32.AND P2, PT, R40, 0xfd, PT ;  /* 0x000000fd2800780c */ /* 0x000fc80003f44070 */
[----:B------:R-:W-:-:S13]  /*7630*/  ISETP.GT.U32.OR P2, PT, R17, 0xfd, P2 ;  /* 0x000000fd1100780c */ /* 0x000fda0001744470 */
[----:B------:R-:W-:Y:S01]  /*7640*/  @!P2 MOV R16, RZ ;  /* 0x000000ff0010a202 */ /* 0x000fe20000000f00 */
[----:B------:R-:W-:Y:S06]  /*7650*/  @!P2 BRA `(.L_x_127) ;  /* 0x00000000005ca947 */ /* 0x000fec0003800000 */
[----:B------:R-:W-:Y:S02]  /*7660*/  FSETP.GTU.FTZ.AND P2, PT, |R38|, +INF , PT ;  /* 0x7f8000002600780b */ /* 0x000fe40003f5c200 */
[----:B------:R-:W-:-:S04]  /*7670*/  FSETP.GTU.FTZ.AND P3, PT, |R0|, +INF , PT ;  /* 0x7f8000000000780b */ /* 0x000fc80003f7c200 */
[----:B------:R-:W-:-:S13]  /*7680*/  PLOP3.LUT P2, PT, P2, P3, PT, 0xf8, 0x8f ;  /* 0x00000000008f781c */ /* 0x000fda0001747f70 */
[----:B------:R-:W-:Y:S05]  /*7690*/  @P2 BRA `(.L_x_128) ;  /* 0x00000004004c2947 */ /* 0x000fea0003800000 */
[----:B------:R-:W-:-:S13]  /*76a0*/  LOP3.LUT P2, RZ, R0, 0x7fffffff, R38, 0xc8, !PT ;  /* 0x7fffffff00ff7812 */ /* 0x000fda000784c826 */
[----:B------:R-:W-:Y:S05]  /*76b0*/  @!P2 BRA `(.L_x_129) ;  /* 0x00000004003ca947 */ /* 0x000fea0003800000 */
[----:B------:R-:W-:Y:S02]  /*76c0*/  FSETP.NEU.FTZ.AND P3, PT, |R38|, +INF , PT ;  /* 0x7f8000002600780b */ /* 0x000fe40003f7d200 */
[----:B------:R-:W-:Y:S02]  /*76d0*/  FSETP.NEU.FTZ.AND P4, PT, |R0|, +INF , PT ;  /* 0x7f8000000000780b */ /* 0x000fe40003f9d200 */
[----:B------:R-:W-:-:S11]  /*76e0*/  FSETP.NEU.FTZ.AND P2, PT, |R38|, +INF , PT ;  /* 0x7f8000002600780b */ /* 0x000fd60003f5d200 */
[----:B------:R-:W-:Y:S05]  /*76f0*/  @!P4 BRA !P3, `(.L_x_129) ;  /* 0x00000004002cc947 */ /* 0x000fea0005800000 */
[----:B------:R-:W-:-:S04]  /*7700*/  LOP3.LUT P3, RZ, R38, 0x7fffffff, RZ, 0xc0, !PT ;  /* 0x7fffffff26ff7812 */ /* 0x000fc8000786c0ff */
[----:B------:R-:W-:-:S13]  /*7710*/  PLOP3.LUT P3, PT, P4, P3, PT, 0x2f, 0xf2 ;  /* 0x0000000000f2781c */ /* 0x000fda0002766577 */
[----:B------:R-:W-:Y:S05]  /*7720*/  @P3 BRA `(.L_x_130) ;  /* 0x0000000400183947 */ /* 0x000fea0003800000 */
[----:B------:R-:W-:-:S04]  /*7730*/  LOP3.LUT P3, RZ, R0, 0x7fffffff, RZ, 0xc0, !PT ;  /* 0x7fffffff00ff7812 */ /* 0x000fc8000786c0ff */
[----:B------:R-:W-:-:S13]  /*7740*/  PLOP3.LUT P2, PT, P2, P3, PT, 0x2f, 0xf2 ;  /* 0x0000000000f2781c */ /* 0x000fda0001746577 */
[----:B------:R-:W-:Y:S05]  /*7750*/  @P2 BRA `(.L_x_131) ;  /* 0x0000000400002947 */ /* 0x000fea0003800000 */
[----:B------:R-:W-:Y:S02]  /*7760*/  ISETP.GE.AND P2, PT, R17, RZ, PT ;  /* 0x000000ff1100720c */ /* 0x000fe40003f46270 */
[----:B------:R-:W-:-:S11]  /*7770*/  ISETP.GE.AND P3, PT, R40, RZ, PT ;  /* 0x000000ff2800720c */ /* 0x000fd60003f66270 */
[----:B------:R-:W-:Y:S01]  /*7780*/  @P2 MOV R16, RZ ;  /* 0x000000ff00102202 */ /* 0x000fe20000000f00 */
[----:B------:R-:W-:Y:S02]  /*7790*/  @!P2 IMAD.MOV.U32 R16, RZ, RZ, -0x40 ;  /* 0xffffffc0ff10a424 */ /* 0x000fe400078e00ff */
[----:B------:R-:W-:Y:S01]  /*77a0*/  @!P2 FFMA R38, R38, 1.84467440737095516160e+19, RZ ;  /* 0x5f8000002626a823 */ /* 0x000fe200000000ff */
[----:B------:R-:W-:Y:S02]  /*77b0*/  @!P3 FFMA R0, R0, 1.84467440737095516160e+19, RZ ;  /* 0x5f8000000000b823 */ /* 0x000fe400000000ff */
[----:B------:R-:W-:-:S07]  /*77c0*/  @!P3 IADD3 R16, PT, PT, R16, 0x40, RZ ;  /* 0x000000401010b810 */ /* 0x000fce0007ffe0ff */
.L_x_127:
[----:B------:R-:W-:Y:S01]  /*77d0*/  LEA R17, R15, 0xc0800000, 0x17 ;  /* 0xc08000000f117811 */ /* 0x000fe200078eb8ff */
[----:B------:R-:W-:Y:S01]  /*77e0*/  BSSY.RECONVERGENT B1, `(.L_x_132) ;  /* 0x0000036000017945 */ /* 0x000fe20003800200 */
[----:B------:R-:W-:Y:S02]  /*77f0*/  IADD3 R39, PT, PT, R39, -0x7f, RZ ;  /* 0xffffff8127277810 */ /* 0x000fe40007ffe0ff */
[----:B------:R-:W-:-:S03]  /*7800*/  IADD3 R42, PT, PT, -R17, R0, RZ ;  /* 0x00000000112a7210 */ /* 0x000fc60007ffe1ff */
[C---:B------:R-:W-:Y:S01]  /*7810*/  IMAD R0, R39.reuse, -0x800000, R38 ;  /* 0xff80000027007824 */ /* 0x040fe200078e0226 */
[----:B------:R-:W0:Y:S01]  /*7820*/  MUFU.RCP R40, R42 ;  /* 0x0000002a00287308 */ /* 0x000e220000001000 */
[----:B------:R-:W-:Y:S01]  /*7830*/  FADD.FTZ R17, -R42, -RZ ;  /* 0x800000ff2a117221 */ /* 0x000fe20000010100 */
[----:B------:R-:W-:-:S05]  /*7840*/  IADD3 R39, PT, PT, R39, 0x7f, -R15 ;  /* 0x0000007f27277810 */ /* 0x000fca0007ffe80f */
[----:B------:R-:W-:Y:S02]  /*7850*/  IMAD.IADD R39, R39, 0x1, R16 ;  /* 0x0000000127277824 */ /* 0x000fe400078e0210 */
[----:B0-----:R-:W-:-:S04]  /*7860*/  FFMA R41, R40, R17, 1 ;  /* 0x3f80000028297423 */ /* 0x001fc80000000011 */
[----:B------:R-:W-:-:S04]  /*7870*/  FFMA R41, R40, R41, R40 ;  /* 0x0000002928297223 */ /* 0x000fc80000000028 */
[----:B------:R-:W-:-:S04]  /*7880*/  FFMA R38, R0, R41, RZ ;  /* 0x0000002900267223 */ /* 0x000fc800000000ff */
[----:B------:R-:W-:-:S04]  /*7890*/  FFMA R40, R17, R38, R0 ;  /* 0x0000002611287223 */ /* 0x000fc80000000000 */
[----:B------:R-:W-:-:S04]  /*78a0*/  FFMA R40, R41, R40, R38 ;  /* 0x0000002829287223 */ /* 0x000fc80000000026 */
[----:B------:R-:W-:-:S04]  /*78b0*/  FFMA R17, R17, R40, R0 ;  /* 0x0000002811117223 */ /* 0x000fc80000000000 */
[----:B------:R-:W-:-:S05]  /*78c0*/  FFMA R0, R41, R17, R40 ;  /* 0x0000001129007223 */ /* 0x000fca0000000028 */
[----:B------:R-:W-:-:S04]  /*78d0*/  SHF.R.U32.HI R15, RZ, 0x17, R0 ;  /* 0x00000017ff0f7819 */ /* 0x000fc80000011600 */
[----:B------:R-:W-:-:S04]  /*78e0*/  LOP3.LUT R16, R15, 0xff, RZ, 0xc0, !PT ;  /* 0x000000ff0f107812 */ /* 0x000fc800078ec0ff */
[----:B------:R-:W-:-:S04]  /*78f0*/  IADD3 R15, PT, PT, R16, R39, RZ ;  /* 0x00000027100f7210 */ /* 0x000fc80007ffe0ff */
[----:B------:R-:W-:-:S04]  /*7900*/  IADD3 R16, PT, PT, R15, -0x1, RZ ;  /* 0xffffffff0f107810 */ /* 0x000fc80007ffe0ff */
[----:B------:R-:W-:-:S13]  /*7910*/  ISETP.GE.U32.AND P2, PT, R16, 0xfe, PT ;  /* 0x000000fe1000780c */ /* 0x000fda0003f46070 */
[----:B------:R-:W-:Y:S05]  /*7920*/  @!P2 BRA `(.L_x_133) ;  /* 0x000000000080a947 */ /* 0x000fea0003800000 */
[----:B------:R-:W-:-:S13]  /*7930*/  ISETP.GT.AND P2, PT, R15, 0xfe, PT ;  /* 0x000000fe0f00780c */ /* 0x000fda0003f44270 */
[----:B------:R-:W-:Y:S05]  /*7940*/  @P2 BRA `(.L_x_134) ;  /* 0x00000000006c2947 */ /* 0x000fea0003800000 */
[----:B------:R-:W-:-:S13]  /*7950*/  ISETP.GE.AND P2, PT, R15, 0x1, PT ;  /* 0x000000010f00780c */ /* 0x000fda0003f46270 */
[----:B------:R-:W-:Y:S05]  /*7960*/  @P2 BRA `(.L_x_135) ;  /* 0x0000000000742947 */ /* 0x000fea0003800000 */
[----:B------:R-:W-:Y:S02]  /*7970*/  ISETP.GE.AND P2, PT, R15, -0x18, PT ;  /* 0xffffffe80f00780c */ /* 0x000fe40003f46270 */
[----:B------:R-:W-:-:S11]  /*7980*/  LOP3.LUT R0, R0, 0x80000000, RZ, 0xc0, !PT ;  /* 0x8000000000007812 */ /* 0x000fd600078ec0ff */
[----:B------:R-:W-:Y:S05]  /*7990*/  @!P2 BRA `(.L_x_135) ;  /* 0x000000000068a947 */ /* 0x000fea0003800000 */
[-CC-:B------:R-:W-:Y:S01]  /*79a0*/  FFMA.RZ R16, R41, R17.reuse, R40.reuse ;  /* 0x0000001129107223 */ /* 0x180fe2000000c028 */
[----:B------:R-:W-:Y:S01]  /*79b0*/  IADD3 R39, PT, PT, R15, 0x20, RZ ;  /* 0x000000200f277810 */ /* 0x000fe20007ffe0ff */
[-CC-:B------:R-:W-:Y:S01]  /*79c0*/  FFMA.RP R38, R41, R17.reuse, R40.reuse ;  /* 0x0000001129267223 */ /* 0x180fe20000008028 */
[----:B------:R-:W-:Y:S01]  /*79d0*/  ISETP.NE.AND P4, PT, R15, RZ, PT ;  /* 0x000000ff0f00720c */ /* 0x000fe20003f85270 */
[----:B------:R-:W-:Y:S01]  /*79e0*/  FFMA.RM R17, R41, R17, R40 ;  /* 0x0000001129117223 */ /* 0x000fe20000004028 */
[----:B------:R-:W-:Y:S02]  /*79f0*/  LOP3.LUT R16, R16, 0x7fffff, RZ, 0xc0, !PT ;  /* 0x007fffff10107812 */ /* 0x000fe400078ec0ff */
[----:B------:R-:W-:Y:S01]  /*7a00*/  ISETP.NE.AND P3, PT, R15, RZ, PT ;  /* 0x000000ff0f00720c */ /* 0x000fe20003f65270 */
[----:B------:R-:W-:Y:S01]  /*7a10*/  IMAD.MOV R15, RZ, RZ, -R15 ;  /* 0x000000ffff0f7224 */ /* 0x000fe200078e0a0f */
[----:B------:R-:W-:Y:S02]  /*7a20*/  LOP3.LUT R16, R16, 0x800000, RZ, 0xfc, !PT ;  /* 0x0080000010107812 */ /* 0x000fe400078efcff */
[----:B------:R-:W-:-:S02]  /*7a30*/  FSETP.NEU.FTZ.AND P2, PT, R38, R17, PT ;  /* 0x000000112600720b */ /* 0x000fc40003f5d000 */
[----:B------:R-:W-:Y:S02]  /*7a40*/  SHF.L.U32 R39, R16, R39, RZ ;  /* 0x0000002710277219 */ /* 0x000fe400000006ff */
[----:B------:R-:W-:Y:S02]  /*7a50*/  SEL R15, R15, RZ, P4 ;  /* 0x000000ff0f0f7207 */ /* 0x000fe40002000000 */
[----:B------:R-:W-:Y:S02]  /*7a60*/  ISETP.NE.AND P3, PT, R39, RZ, P3 ;  /* 0x000000ff2700720c */ /* 0x000fe40001f65270 */
[----:B------:R-:W-:Y:S02]  /*7a70*/  SHF.R.U32.HI R38, RZ, R15, R16 ;  /* 0x0000000fff267219 */ /* 0x000fe40000011610 */
[----:B------:R-:W-:Y:S02]  /*7a80*/  PLOP3.LUT P2, PT, P2, P3, PT, 0xf8, 0x8f ;  /* 0x00000000008f781c */ /* 0x000fe40001747f70 */
[----:B------:R-:W-:-:S02]  /*7a90*/  SHF.R.U32.HI R16, RZ, 0x1, R38 ;  /* 0x00000001ff107819 */ /* 0x000fc40000011626 */
[----:B------:R-:W-:-:S04]  /*7aa0*/  SEL R15, RZ, 0x1, !P2 ;  /* 0x00000001ff0f7807 */ /* 0x000fc80005000000 */
[----:B------:R-:W-:-:S04]  /*7ab0*/  LOP3.LUT R15, R15, 0x1, R16, 0xf8, !PT ;  /* 0x000000010f0f7812 */ /* 0x000fc800078ef810 */
[----:B------:R-:W-:-:S04]  /*7ac0*/  LOP3.LUT R15, R15, R38, RZ, 0xc0, !PT ;  /* 0x000000260f0f7212 */ /* 0x000fc800078ec0ff */
[----:B------:R-:W-:-:S04]  /*7ad0*/  IADD3 R15, PT, PT, R16, R15, RZ ;  /* 0x0000000f100f7210 */ /* 0x000fc80007ffe0ff */
[----:B------:R-:W-:Y:S01]  /*7ae0*/  LOP3.LUT R0, R15, R0, RZ, 0xfc, !PT ;  /* 0x000000000f007212 */ /* 0x000fe200078efcff */
[----:B------:R-:W-:Y:S06]  /*7af0*/  BRA `(.L_x_135) ;  /* 0x0000000000107947 */ /* 0x000fec0003800000 */
.L_x_134:
[----:B------:R-:W-:-:S04]  /*7b00*/  LOP3.LUT R0, R0, 0x80000000, RZ, 0xc0, !PT ;  /* 0x8000000000007812 */ /* 0x000fc800078ec0ff */
[----:B------:R-:W-:Y:S01]  /*7b10*/  LOP3.LUT R0, R0, 0x7f800000, RZ, 0xfc, !PT ;  /* 0x7f80000000007812 */ /* 0x000fe200078efcff */
[----:B------:R-:W-:Y:S06]  /*7b20*/  BRA `(.L_x_135) ;  /* 0x0000000000047947 */ /* 0x000fec0003800000 */
.L_x_133:
[----:B------:R-:W-:-:S07]  /*7b30*/  LEA R0, R39, R0, 0x17 ;  /* 0x0000000027007211 */ /* 0x000fce00078eb8ff */
.L_x_135:
[----:B------:R-:W-:Y:S05]  /*7b40*/  BSYNC.RECONVERGENT B1 ;  /* 0x0000000000017941 */ /* 0x000fea0003800200 */
.L_x_132:
[----:B------:R-:W-:Y:S05]  /*7b50*/  BRA `(.L_x_136) ;  /* 0x0000000000207947 */ /* 0x000fea0003800000 */
.L_x_131:
[----:B------:R-:W-:-:S04]  /*7b60*/  LOP3.LUT R0, R0, 0x80000000, R38, 0x48, !PT ;  /* 0x8000000000007812 */ /* 0x000fc800078e4826 */
[----:B------:R-:W-:Y:S01]  /*7b70*/  LOP3.LUT R0, R0, 0x7f800000, RZ, 0xfc, !PT ;  /* 0x7f80000000007812 */ /* 0x000fe200078efcff */
[----:B------:R-:W-:Y:S06]  /*7b80*/  BRA `(.L_x_136) ;  /* 0x0000000000147947 */ /* 0x000fec0003800000 */
.L_x_130:
[----:B------:R-:W-:Y:S01]  /*7b90*/  LOP3.LUT R0, R0, 0x80000000, R38, 0x48, !PT ;  /* 0x8000000000007812 */ /* 0x000fe200078e4826 */
[----:B------:R-:W-:Y:S06]  /*7ba0*/  BRA `(.L_x_136) ;  /* 0x00000000000c7947 */ /* 0x000fec0003800000 */
.L_x_129:
[----:B------:R-:W0:Y:S01]  /*7bb0*/  MUFU.RSQ R0, -QNAN ;  /* 0xffc0000000007908 */ /* 0x000e220000001400 */
[----:B------:R-:W-:Y:S05]  /*7bc0*/  BRA `(.L_x_136) ;  /* 0x0000000000047947 */ /* 0x000fea0003800000 */
.L_x_128:
[----:B------:R-:W-:-:S07]  /*7bd0*/  FADD.FTZ R0, R38, R0 ;  /* 0x0000000026007221 */ /* 0x000fce0000010000 */
.L_x_136:
[----:B------:R-:W-:Y:S05]  /*7be0*/  BSYNC.RECONVERGENT B0 ;  /* 0x0000000000007941 */ /* 0x000fea0003800200 */
.L_x_126:
[----:B------:R-:W-:-:S04]  /*7bf0*/  HFMA2 R15, -RZ, RZ, 0, 0 ;  /* 0x00000000ff0f7431 */ /* 0x000fc800000001ff */
[----:B0-----:R-:W-:Y:S05]  /*7c00*/  RET.REL.NODEC R14 `(_Z22flash_attention_kernelPfS_S_S_S_S_mmmmmm) ;  /* 0xffffff800efc7950 */ /* 0x001fea0003c3ffff */
.L_x_137:
[----:B------:R-:W-:-:S00]  /*7c10*/  BRA `(.L_x_137) ;  /* 0xfffffffc00fc7947 */ /* 0x000fc0000383ffff */
[----:B------:R-:W-:-:S00]  /*7c20*/  NOP ;  /* 0x0000000000007918 */ /* 0x000fc00000000000 */
        /* <DEDUP_REMOVED lines=13> */
.L_x_139:


//--------------------- .nv.shared._Z22flash_attention_kernelPfS_S_S_S_S_mmmmmm --------------------------
	.section	.nv.shared._Z22flash_attention_kernelPfS_S_S_S_S_mmmmmm,"aw",@nobits
	.sectionflags	@""
	.align	16
	.zero		1024


//--------------------- .nv.shared.reserved.0     --------------------------
	.section	.nv.shared.reserved.0,"aw",@nobits
	.weak		__nv_reservedSMEM_offset_0_alias
	.size		__nv_reservedSMEM_offset_0_alias, 0, 64
	.other		__nv_reservedSMEM_offset_0_alias,@"STO_CUDA_RESERVED_SHARED STV_DEFAULT"
__nv_reservedSMEM_offset_0_alias:
	.zero		0
	.zero		64


//--------------------- .nv.constant0._Z22flash_attention_kernelPfS_S_S_S_S_mmmmmm --------------------------
	.section	.nv.constant0._Z22flash_attention_kernelPfS_S_S_S_S_mmmmmm,"a",@progbits
	.sectionflags	@""
	.align	4
.nv.constant0._Z22flash_attention_kernelPfS_S_S_S_S_mmmmmm:
	.zero		992


//--------------------- SYMBOLS --------------------------

	.type		.nv.reservedSmem.offset0,@object
	.size		.nv.reservedSmem.offset0,0x4
	.type		.nv.reservedSmem.cap,@object
	.size		.nv.reservedSmem.cap,0x4
